def matmul_kernel(
    a_ptr,
    b_ptr,
    c_ptr,
    M,
    N,
    K,
    stride_am,
    stride_ak,
    stride_bk,
    stride_bn,
    stride_cm,
    stride_cn,
    BLOCK_M: tl.constexpr,
    BLOCK_N: tl.constexpr,
    BLOCK_K: tl.constexpr,
    GROUP_M: tl.constexpr,
):
    pid = tl.program_id(axis=0)
    num_pid_m = tl.cdiv(M, BLOCK_M)
    num_pid_n = tl.cdiv(N, BLOCK_N)
    num_pid_in_group = GROUP_M * num_pid_n
    group_id = pid // num_pid_in_group
    first_pid_m = group_id * GROUP_M
    group_size_m = min(num_pid_m - first_pid_m, GROUP_M)
    pid_m = first_pid_m + ((pid % num_pid_in_group) % group_size_m)
    pid_n = (pid % num_pid_in_group) // group_size_m

    offs_am = (pid_m * BLOCK_M + tl.arange(0, BLOCK_M)) % M
    offs_bn = (pid_n * BLOCK_N + tl.arange(0, BLOCK_N)) % N
    offs_k = tl.arange(0, BLOCK_K)
    a_ptrs = a_ptr + offs_am[:, None] * stride_am + offs_k[None, :] * stride_ak
    b_ptrs = b_ptr + offs_k[:, None] * stride_bk + offs_bn[None, :] * stride_bn

    acc = tl.zeros((BLOCK_M, BLOCK_N), dtype=tl.float32)
    for kk in range(0, tl.cdiv(K, BLOCK_K)):
        a = tl.load(a_ptrs, mask=offs_k[None, :] < K - kk * BLOCK_K, other=0.0)
        b = tl.load(b_ptrs, mask=offs_k[:, None] < K - kk * BLOCK_K, other=0.0)
        acc = tl.dot(a, b, acc)
        a_ptrs += BLOCK_K * stride_ak
        b_ptrs += BLOCK_K * stride_bk

    c = acc.to(c_ptr.dtype.element_ty)
    offs_cm = pid_m * BLOCK_M + tl.arange(0, BLOCK_M)
    offs_cn = pid_n * BLOCK_N + tl.arange(0, BLOCK_N)
    c_ptrs = c_ptr + offs_cm[:, None] * stride_cm + offs_cn[None, :] * stride_cn
    mask = (offs_cm[:, None] < M) & (offs_cn[None, :] < N)
    tl.store(c_ptrs, c, mask=mask)

# config = {"BLOCK_K": 16, "BLOCK_M": 16, "BLOCK_N": 256, "GROUP_M": 8, "arch": "sm_80", "dtype": "fp16", "num_ctas": 1, "num_stages": 3, "num_warps": 4}
# arch = sm_80


// ===== COMPILED SASS (sm_80) =====

	.target	sm_80

	.elftype	@"ET_EXEC"


//--------------------- .note.nv.tkinfo           --------------------------
	.section	.note.nv.tkinfo,"",@"SHT_NOTE"
	.sectionflags	@"SHF_NOTE_NV_TKINFO"
	.tkinfo
        /*0018*/ 	.word	0x00000002
        /*0030*/ 	.string	""
        /*0030*/ 	.string	"ptxas"
        /*0030*/ 	.string	"Cuda compilation tools, release 13.0, V13.0.88"
        /*0030*/ 	.string	"Build cuda_13.0.r13.0/compiler.36424714_0"
        /*0030*/ 	.string	"-v  -suppress-debug-info  -lineinfo  -arch sm_80 "



//--------------------- .note.nv.cuinfo           --------------------------
	.section	.note.nv.cuinfo,"",@"SHT_NOTE"
	.sectionflags	@"SHF_NOTE_NV_CUINFO"
        /*0018*/ 	.short	0x0002
        /*001a*/ 	.short	0x0050
        /*001c*/ 	.short	0x0082
	.zero		2


//--------------------- .nv.info                  --------------------------
	.section	.nv.info,"",@"SHT_CUDA_INFO"
	.align	4


	//----- nvinfo : EIATTR_REGCOUNT
	.align		4
        /*0000*/ 	.byte	0x04, 0x2f
        /*0002*/ 	.short	(.L_1 - .L_0)
	.align		4
.L_0:
        /*0004*/ 	.word	index@(matmul_kernel)
        /*0008*/ 	.word	0x000000a8


	//----- nvinfo : EIATTR_FRAME_SIZE
	.align		4
.L_1:
        /*000c*/ 	.byte	0x04, 0x11
        /*000e*/ 	.short	(.L_3 - .L_2)
	.align		4
.L_2:
        /*0010*/ 	.word	index@(matmul_kernel)
        /*0014*/ 	.word	0x00000000


	//----- nvinfo : EIATTR_MIN_STACK_SIZE
	.align		4
.L_3:
        /*0018*/ 	.byte	0x04, 0x12
        /*001a*/ 	.short	(.L_5 - .L_4)
	.align		4
.L_4:
        /*001c*/ 	.word	index@(matmul_kernel)
        /*0020*/ 	.word	0x00000000
.L_5:


//--------------------- .nv.info.matmul_kernel    --------------------------
	.section	.nv.info.matmul_kernel,"",@"SHT_CUDA_INFO"
	.sectionflags	@""
	.align	4


	//----- nvinfo : EIATTR_CUDA_API_VERSION
	.align		4
        /*0000*/ 	.byte	0x04, 0x37
        /*0002*/ 	.short	(.L_7 - .L_6)
.L_6:
        /*0004*/ 	.word	0x00000082


	//----- nvinfo : EIATTR_SW2861232_WAR
	.align		4
.L_7:
        /*0008*/ 	.byte	0x01, 0x35
	.zero		2


	//----- nvinfo : EIATTR_PARAM_CBANK
	.align		4
        /*000c*/ 	.byte	0x04, 0x0a
        /*000e*/ 	.short	(.L_9 - .L_8)
	.align		4
.L_8:
        /*0010*/ 	.word	index@(.nv.constant0.matmul_kernel)
        /*0014*/ 	.short	0x0160
        /*0016*/ 	.short	0x0050


	//----- nvinfo : EIATTR_CBANK_PARAM_SIZE
	.align		4
.L_9:
        /*0018*/ 	.byte	0x03, 0x19
        /*001a*/ 	.short	0x0050


	//----- nvinfo : EIATTR_KPARAM_INFO
	.align		4
        /*001c*/ 	.byte	0x04, 0x17
        /*001e*/ 	.short	(.L_11 - .L_10)
.L_10:
        /*0020*/ 	.word	0x00000000
        /*0024*/ 	.short	0x000d
        /*0026*/ 	.short	0x0048
        /*0028*/ 	.byte	0x00, 0xf4, 0x21, 0x00


	//----- nvinfo : EIATTR_KPARAM_INFO
	.align		4
.L_11:
        /*002c*/ 	.byte	0x04, 0x17
        /*002e*/ 	.short	(.L_13 - .L_12)
.L_12:
        /*0030*/ 	.word	0x00000000
        /*0034*/ 	.short	0x000c
        /*0036*/ 	.short	0x0040
        /*0038*/ 	.byte	0x00, 0xf4, 0x21, 0x00


	//----- nvinfo : EIATTR_KPARAM_INFO
	.align		4
.L_13:
        /*003c*/ 	.byte	0x04, 0x17
        /*003e*/ 	.short	(.L_15 - .L_14)
.L_14:
        /*0040*/ 	.word	0x00000000
        /*0044*/ 	.short	0x000b
        /*0046*/ 	.short	0x0038
        /*0048*/ 	.byte	0x00, 0xf0, 0x11, 0x00


	//----- nvinfo : EIATTR_KPARAM_INFO
	.align		4
.L_15:
        /*004c*/ 	.byte	0x04, 0x17
        /*004e*/ 	.short	(.L_17 - .L_16)
.L_16:
        /*0050*/ 	.word	0x00000000
        /*0054*/ 	.short	0x000a
        /*0056*/ 	.short	0x0034
        /*0058*/ 	.byte	0x00, 0xf0, 0x11, 0x00


	//----- nvinfo : EIATTR_KPARAM_INFO
	.align		4
.L_17:
        /*005c*/ 	.byte	0x04, 0x17
        /*005e*/ 	.short	(.L_19 - .L_18)
.L_18:
        /*0060*/ 	.word	0x00000000
        /*0064*/ 	.short	0x0009
        /*0066*/ 	.short	0x0030
        /*0068*/ 	.byte	0x00, 0xf0, 0x11, 0x00


	//----- nvinfo : EIATTR_KPARAM_INFO
	.align		4
.L_19:
        /*006c*/ 	.byte	0x04, 0x17
        /*006e*/ 	.short	(.L_21 - .L_20)
.L_20:
        /*0070*/ 	.word	0x00000000
        /*0074*/ 	.short	0x0008
        /*0076*/ 	.short	0x002c
        /*0078*/ 	.byte	0x00, 0xf0, 0x11, 0x00


	//----- nvinfo : EIATTR_KPARAM_INFO
	.align		4
.L_21:
        /*007c*/ 	.byte	0x04, 0x17
        /*007e*/ 	.short	(.L_23 - .L_22)
.L_22:
        /*0080*/ 	.word	0x00000000
        /*0084*/ 	.short	0x0007
        /*0086*/ 	.short	0x0028
        /*0088*/ 	.byte	0x00, 0xf0, 0x11, 0x00


	//----- nvinfo : EIATTR_KPARAM_INFO
	.align		4
.L_23:
        /*008c*/ 	.byte	0x04, 0x17
        /*008e*/ 	.short	(.L_25 - .L_24)
.L_24:
        /*0090*/ 	.word	0x00000000
        /*0094*/ 	.short	0x0006
        /*0096*/ 	.short	0x0024
        /*0098*/ 	.byte	0x00, 0xf0, 0x11, 0x00


	//----- nvinfo : EIATTR_KPARAM_INFO
	.align		4
.L_25:
        /*009c*/ 	.byte	0x04, 0x17
        /*009e*/ 	.short	(.L_27 - .L_26)
.L_26:
        /*00a0*/ 	.word	0x00000000
        /*00a4*/ 	.short	0x0005
        /*00a6*/ 	.short	0x0020
        /*00a8*/ 	.byte	0x00, 0xf0, 0x11, 0x00


	//----- nvinfo : EIATTR_KPARAM_INFO
	.align		4
.L_27:
        /*00ac*/ 	.byte	0x04, 0x17
        /*00ae*/ 	.short	(.L_29 - .L_28)
.L_28:
        /*00b0*/ 	.word	0x00000000
        /*00b4*/ 	.short	0x0004
        /*00b6*/ 	.short	0x001c
        /*00b8*/ 	.byte	0x00, 0xf0, 0x11, 0x00


	//----- nvinfo : EIATTR_KPARAM_INFO
	.align		4
.L_29:
        /*00bc*/ 	.byte	0x04, 0x17
        /*00be*/ 	.short	(.L_31 - .L_30)
.L_30:
        /*00c0*/ 	.word	0x00000000
        /*00c4*/ 	.short	0x0003
        /*00c6*/ 	.short	0x0018
        /*00c8*/ 	.byte	0x00, 0xf0, 0x11, 0x00


	//----- nvinfo : EIATTR_KPARAM_INFO
	.align		4
.L_31:
        /*00cc*/ 	.byte	0x04, 0x17
        /*00ce*/ 	.short	(.L_33 - .L_32)
.L_32:
        /*00d0*/ 	.word	0x00000000
        /*00d4*/ 	.short	0x0002
        /*00d6*/ 	.short	0x0010
        /*00d8*/ 	.byte	0x00, 0xf4, 0x21, 0x00


	//----- nvinfo : EIATTR_KPARAM_INFO
	.align		4
.L_33:
        /*00dc*/ 	.byte	0x04, 0x17
        /*00de*/ 	.short	(.L_35 - .L_34)
.L_34:
        /*00e0*/ 	.word	0x00000000
        /*00e4*/ 	.short	0x0001
        /*00e6*/ 	.short	0x0008
        /*00e8*/ 	.byte	0x00, 0xf4, 0x21, 0x00


	//----- nvinfo : EIATTR_KPARAM_INFO
	.align		4
.L_35:
        /*00ec*/ 	.byte	0x04, 0x17
        /*00ee*/ 	.short	(.L_37 - .L_36)
.L_36:
        /*00f0*/ 	.word	0x00000000
        /*00f4*/ 	.short	0x0000
        /*00f6*/ 	.short	0x0000
        /*00f8*/ 	.byte	0x00, 0xf4, 0x21, 0x00


	//----- nvinfo : EIATTR_MAXREG_COUNT
	.align		4
.L_37:
        /*00fc*/ 	.byte	0x03, 0x1b
        /*00fe*/ 	.short	0x00ff


	//----- nvinfo : EIATTR_NUM_BARRIERS
	.align		4
        /*0100*/ 	.byte	0x02, 0x4c
        /*0102*/ 	.byte	0x01
	.zero		1


	//----- nvinfo : EIATTR_MERCURY_ISA_VERSION
	.align		4
        /*0104*/ 	.byte	0x03, 0x5f
        /*0106*/ 	.short	0x0000


	//----- nvinfo : EIATTR_EXIT_INSTR_OFFSETS
	.align		4
        /*0108*/ 	.byte	0x04, 0x1c
        /*010a*/ 	.short	(.L_39 - .L_38)


	//   ....[0]....
.L_38:
        /*010c*/ 	.word	0x000044b0


	//   ....[1]....
        /*0110*/ 	.word	0x000044e0


	//----- nvinfo : EIATTR_REQNTID
	.align		4
.L_39:
        /*0114*/ 	.byte	0x04, 0x10
        /*0116*/ 	.short	(.L_41 - .L_40)
.L_40:
        /*0118*/ 	.word	0x00000080
        /*011c*/ 	.word	0x00000001
        /*0120*/ 	.word	0x00000001
.L_41:


//--------------------- .nv.callgraph             --------------------------
	.section	.nv.callgraph,"",@"SHT_CUDA_CALLGRAPH"
	.align	4
	.sectionentsize	8
	.align		4
        /*0000*/ 	.word	0x00000000
	.align		4
        /*0004*/ 	.word	0xffffffff
	.align		4
        /*0008*/ 	.word	0x00000000
	.align		4
        /*000c*/ 	.word	0xfffffffe
	.align		4
        /*0010*/ 	.word	0x00000000
	.align		4
        /*0014*/ 	.word	0xfffffffd
	.align		4
        /*0018*/ 	.word	0x00000000
	.align		4
        /*001c*/ 	.word	0xfffffffc


//--------------------- .nv.rel.action            --------------------------
	.section	.nv.rel.action,"",@"SHT_CUDA_RELOCINFO"
	.align	8
	.sectionentsize	8
        /*0000*/ 	.byte	0x73, 0x00, 0x00, 0x00, 0x00, 0x00, 0x00, 0x00, 0x00, 0x00, 0x00, 0x11, 0x25, 0x00, 0x05, 0x36


//--------------------- .nv.constant0.matmul_kernel --------------------------
	.section	.nv.constant0.matmul_kernel,"a",@progbits
	.sectionflags	@""
	.align	4
.nv.constant0.matmul_kernel:
	.zero		432


//--------------------- .text.matmul_kernel       --------------------------
	.section	.text.matmul_kernel,"ax",@progbits
	.sectioninfo	@"SHI_REGISTERS=168"
	.align	128
        .global         matmul_kernel
        .type           matmul_kernel,@function
        .size           matmul_kernel,(.L_x_4 - matmul_kernel)
        .other          matmul_kernel,@"STO_CUDA_ENTRY STV_DEFAULT"
matmul_kernel:
.text.matmul_kernel:
[----:B------:R-:W-:Y:S02]  /*0000*/  IMAD.MOV.U32 R1, RZ, RZ, c[0x0][0x28] ;  /* 0x00000a00ff017624 */ /* 0x000fe400078e00ff */
[----:B------:R-:W-:Y:S01]  /*0010*/  IMAD.MOV.U32 R0, RZ, RZ, c[0x0][0x17c] ;  /* 0x00005f00ff007624 */ /* 0x000fe200078e00ff */
[----:B------:R-:W0:Y:S01]  /*0020*/  S2R R5, SR_CTAID.X ;  /* 0x0000000000057919 */ /* 0x000e220000002500 */
[----:B------:R-:W-:Y:S01]  /*0030*/  IMAD.MOV.U32 R122, RZ, RZ, c[0x0][0x180] ;  /* 0x00006000ff7a7624 */ /* 0x000fe200078e00ff */
[----:B------:R-:W-:Y:S02]  /*0040*/  ULDC UR4, c[0x0][0x180] ;  /* 0x0000600000047ab9 */ /* 0x000fe40000000800 */
[----:B------:R-:W-:Y:S01]  /*0050*/  IADD3 R0, R0, 0xff, RZ ;  /* 0x000000ff00007810 */ /* 0x000fe20007ffe0ff */
[----:B------:R-:W1:Y:S01]  /*0060*/  S2R R79, SR_TID.X ;  /* 0x00000000004f7919 */ /* 0x000e620000002100 */
[----:B------:R-:W-:Y:S01]  /*0070*/  IADD3 R122, R122, 0xf, RZ ;  /* 0x0000000f7a7a7810 */ /* 0x000fe20007ffe0ff */
[----:B------:R-:W-:Y:S01]  /*0080*/  ULDC.64 UR6, c[0x0][0x118] ;  /* 0x0000460000067ab9 */ /* 0x000fe20000000a00 */
[----:B------:R-:W-:-:S04]  /*0090*/  SHF.R.S32.HI R3, RZ, 0x1f, R0 ;  /* 0x0000001fff037819 */ /* 0x000fc80000011400 */
[----:B------:R-:W-:-:S04]  /*00a0*/  LEA.HI R3, R3, R0, RZ, 0x8 ;  /* 0x0000000003037211 */ /* 0x000fc800078f40ff */
[----:B------:R-:W-:-:S05]  /*00b0*/  SHF.R.S32.HI R3, RZ, 0x8, R3 ;  /* 0x00000008ff037819 */ /* 0x000fca0000011403 */
[----:B------:R-:W-:Y:S01]  /*00c0*/  IMAD.SHL.U32 R4, R3, 0x8, RZ ;  /* 0x0000000803047824 */ /* 0x000fe200078e00ff */
[----:B0-----:R-:W-:-:S04]  /*00d0*/  IABS R8, R5 ;  /* 0x0000000500087213 */ /* 0x001fc80000000000 */
[-C--:B------:R-:W-:Y:S02]  /*00e0*/  IABS R7, R4.reuse ;  /* 0x0000000400077213 */ /* 0x080fe40000000000 */
[----:B------:R-:W-:Y:S02]  /*00f0*/  IABS R10, R4 ;  /* 0x00000004000a7213 */ /* 0x000fe40000000000 */
[----:B------:R-:W0:Y:S01]  /*0100*/  I2F.RP R0, R7 ;  /* 0x0000000700007306 */ /* 0x000e220000209400 */
[----:B-1----:R-:W-:Y:S02]  /*0110*/  SHF.R.U32.HI R133, RZ, 0x4, R79 ;  /* 0x00000004ff857819 */ /* 0x002fe4000001164f */
[----:B------:R-:W-:Y:S02]  /*0120*/  LOP3.LUT R132, R79, 0xf, RZ, 0xc0, !PT ;  /* 0x0000000f4f847812 */ /* 0x000fe400078ec0ff */
[----:B------:R-:W-:-:S04]  /*0130*/  SGXT.U32 R133, R133, 0x3 ;  /* 0x000000038585781a */ /* 0x000fc80000000000 */
[----:B------:R-:W-:Y:S01]  /*0140*/  LOP3.LUT R131, R133, 0x8, RZ, 0xfc, !PT ;  /* 0x0000000885837812 */ /* 0x000fe200078efcff */
[----:B0-----:R-:W0:Y:S02]  /*0150*/  MUFU.RCP R0, R0 ;  /* 0x0000000000007308 */ /* 0x001e240000001000 */
[----:B0-----:R-:W-:Y:S01]  /*0160*/  IADD3 R2, R0, 0xffffffe, RZ ;  /* 0x0ffffffe00027810 */ /* 0x001fe20007ffe0ff */
[----:B------:R-:W-:-:S05]  /*0170*/  IMAD.MOV R0, RZ, RZ, -R10 ;  /* 0x000000ffff007224 */ /* 0x000fca00078e0a0a */
[----:B------:R0:W1:Y:S02]  /*0180*/  F2I.FTZ.U32.TRUNC.NTZ R3, R2 ;  /* 0x0000000200037305 */ /* 0x000064000021f000 */
[----:B0-----:R-:W-:Y:S02]  /*0190*/  IMAD.MOV.U32 R2, RZ, RZ, RZ ;  /* 0x000000ffff027224 */ /* 0x001fe400078e00ff */
[----:B-1----:R-:W-:-:S04]  /*01a0*/  IMAD.MOV R6, RZ, RZ, -R3 ;  /* 0x000000ffff067224 */ /* 0x002fc800078e0a03 */
[----:B------:R-:W-:Y:S02]  /*01b0*/  IMAD R9, R6, R7, RZ ;  /* 0x0000000706097224 */ /* 0x000fe400078e02ff */
[----:B------:R-:W-:Y:S02]  /*01c0*/  IMAD.MOV.U32 R6, RZ, RZ, R8 ;  /* 0x000000ffff067224 */ /* 0x000fe400078e0008 */
[----:B------:R-:W-:-:S06]  /*01d0*/  IMAD.HI.U32 R3, R3, R9, R2 ;  /* 0x0000000903037227 */ /* 0x000fcc00078e0002 */
[----:B------:R-:W-:-:S04]  /*01e0*/  IMAD.HI.U32 R3, R3, R6, RZ ;  /* 0x0000000603037227 */ /* 0x000fc800078e00ff */
[----:B------:R-:W-:-:S05]  /*01f0*/  IMAD R0, R3, R0, R6 ;  /* 0x0000000003007224 */ /* 0x000fca00078e0206 */
[----:B------:R-:W-:-:S13]  /*0200*/  ISETP.GT.U32.AND P1, PT, R7, R0, PT ;  /* 0x000000000700720c */ /* 0x000fda0003f24070 */
[----:B------:R-:W-:Y:S01]  /*0210*/  @!P1 IMAD.IADD R0, R0, 0x1, -R7 ;  /* 0x0000000100009824 */ /* 0x000fe200078e0a07 */
[----:B------:R-:W-:Y:S02]  /*0220*/  @!P1 IADD3 R3, R3, 0x1, RZ ;  /* 0x0000000103039810 */ /* 0x000fe40007ffe0ff */
[----:B------:R-:W-:Y:S02]  /*0230*/  ISETP.NE.AND P1, PT, R4, RZ, PT ;  /* 0x000000ff0400720c */ /* 0x000fe40003f25270 */
[----:B------:R-:W-:Y:S02]  /*0240*/  ISETP.GE.U32.AND P0, PT, R0, R7, PT ;  /* 0x000000070000720c */ /* 0x000fe40003f06070 */
[----:B------:R-:W-:-:S04]  /*0250*/  LOP3.LUT R0, R5, R4, RZ, 0x3c, !PT ;  /* 0x0000000405007212 */ /* 0x000fc800078e3cff */
[----:B------:R-:W-:Y:S01]  /*0260*/  ISETP.GE.AND P2, PT, R0, RZ, PT ;  /* 0x000000ff0000720c */ /* 0x000fe20003f46270 */
[----:B------:R-:W-:-:S05]  /*0270*/  IMAD.MOV.U32 R0, RZ, RZ, c[0x0][0x178] ;  /* 0x00005e00ff007624 */ /* 0x000fca00078e00ff */
[----:B------:R-:W-:Y:S02]  /*0280*/  IADD3 R0, R0, 0xf, RZ ;  /* 0x0000000f00007810 */ /* 0x000fe40007ffe0ff */
[----:B------:R-:W-:-:S05]  /*0290*/  @P0 IADD3 R3, R3, 0x1, RZ ;  /* 0x0000000103030810 */ /* 0x000fca0007ffe0ff */
[----:B------:R-:W-:Y:S01]  /*02a0*/  IMAD.MOV.U32 R2, RZ, RZ, R3 ;  /* 0x000000ffff027224 */ /* 0x000fe200078e0003 */
[----:B------:R-:W-:-:S03]  /*02b0*/  SHF.R.S32.HI R3, RZ, 0x1f, R0 ;  /* 0x0000001fff037819 */ /* 0x000fc60000011400 */
[----:B------:R-:W-:Y:S01]  /*02c0*/  @!P2 IMAD.MOV R2, RZ, RZ, -R2 ;  /* 0x000000ffff02a224 */ /* 0x000fe200078e0a02 */
[----:B------:R-:W-:Y:S02]  /*02d0*/  @!P1 LOP3.LUT R2, RZ, R4, RZ, 0x33, !PT ;  /* 0x00000004ff029212 */ /* 0x000fe400078e33ff */
[----:B------:R-:W-:-:S03]  /*02e0*/  LEA.HI R3, R3, R0, RZ, 0x4 ;  /* 0x0000000003037211 */ /* 0x000fc600078f20ff */
[----:B------:R-:W-:Y:S02]  /*02f0*/  IMAD.SHL.U32 R33, R2, 0x8, RZ ;  /* 0x0000000802217824 */ /* 0x000fe400078e00ff */
[----:B------:R-:W-:-:S03]  /*0300*/  IMAD.MOV R2, RZ, RZ, -R2 ;  /* 0x000000ffff027224 */ /* 0x000fc600078e0a02 */
[----:B------:R-:W-:Y:S01]  /*0310*/  LEA.HI.SX32 R3, R3, -R33, 0x1c ;  /* 0x8000002103037211 */ /* 0x000fe200078fe2ff */
[----:B------:R-:W-:-:S03]  /*0320*/  IMAD R4, R4, R2, R5 ;  /* 0x0000000204047224 */ /* 0x000fc600078e0205 */
[----:B------:R-:W-:Y:S02]  /*0330*/  IMNMX R11, R3, 0x8, PT ;  /* 0x00000008030b7817 */ /* 0x000fe40003800200 */
[----:B------:R-:W-:Y:S02]  /*0340*/  IABS R9, R4 ;  /* 0x0000000400097213 */ /* 0x000fe40000000000 */
[----:B------:R-:W-:-:S04]  /*0350*/  IABS R7, R11 ;  /* 0x0000000b00077213 */ /* 0x000fc80000000000 */
[----:B------:R-:W0:Y:S08]  /*0360*/  I2F.RP R0, R7 ;  /* 0x0000000700007306 */ /* 0x000e300000209400 */
[----:B0-----:R-:W0:Y:S02]  /*0370*/  MUFU.RCP R0, R0 ;  /* 0x0000000000007308 */ /* 0x001e240000001000 */
[----:B0-----:R-:W-:-:S06]  /*0380*/  IADD3 R3, R0, 0xffffffe, RZ ;  /* 0x0ffffffe00037810 */ /* 0x001fcc0007ffe0ff */
[----:B------:R-:W0:Y:S02]  /*0390*/  F2I.FTZ.U32.TRUNC.NTZ R3, R3 ;  /* 0x0000000300037305 */ /* 0x000e24000021f000 */
[----:B0-----:R-:W-:-:S04]  /*03a0*/  IMAD.MOV R6, RZ, RZ, -R3 ;  /* 0x000000ffff067224 */ /* 0x001fc800078e0a03 */
[----:B------:R-:W-:Y:S01]  /*03b0*/  IMAD.MOV.U32 R2, RZ, RZ, R6 ;  /* 0x000000ffff027224 */ /* 0x000fe200078e0006 */
[----:B------:R-:W-:-:S03]  /*03c0*/  IABS R6, R11 ;  /* 0x0000000b00067213 */ /* 0x000fc60000000000 */
[----:B------:R-:W-:Y:S02]  /*03d0*/  IMAD R5, R2, R7, RZ ;  /* 0x0000000702057224 */ /* 0x000fe400078e02ff */
[----:B------:R-:W-:Y:S02]  /*03e0*/  IMAD.MOV.U32 R2, RZ, RZ, RZ ;  /* 0x000000ffff027224 */ /* 0x000fe400078e00ff */
[----:B------:R-:W-:Y:S02]  /*03f0*/  IMAD.MOV R0, RZ, RZ, -R6 ;  /* 0x000000ffff007224 */ /* 0x000fe400078e0a06 */
        /* <DEDUP_REMOVED lines=9> */
[----:B------:R-:W-:-:S07]  /*0490*/  ISETP.GE.AND P2, PT, R0, RZ, PT ;  /* 0x000000ff0000720c */ /* 0x000fce0003f46270 */
[----:B------:R-:W-:Y:S02]  /*04a0*/  @P0 IADD3 R2, R2, 0x1, RZ ;  /* 0x0000000102020810 */ /* 0x000fe40007ffe0ff */
[----:B------:R-:W-:-:S04]  /*04b0*/  ISETP.GT.AND P0, PT, R122, 0xf, PT ;  /* 0x0000000f7a00780c */ /* 0x000fc80003f04270 */
[----:B------:R-:W-:Y:S01]  /*04c0*/  @!P2 IMAD.MOV R2, RZ, RZ, -R2 ;  /* 0x000000ffff02a224 */ /* 0x000fe200078e0a02 */
[----:B------:R-:W-:-:S05]  /*04d0*/  @!P1 LOP3.LUT R2, RZ, R11, RZ, 0x33, !PT ;  /* 0x0000000bff029212 */ /* 0x000fca00078e33ff */
[----:B------:R-:W-:Y:S02]  /*04e0*/  IMAD.MOV R0, RZ, RZ, -R2 ;  /* 0x000000ffff007224 */ /* 0x000fe400078e0a02 */
[----:B------:R-:W-:Y:S02]  /*04f0*/  IMAD.SHL.U32 R2, R2, 0x100, RZ ;  /* 0x0000010002027824 */ /* 0x000fe400078e00ff */
[----:B------:R-:W-:-:S03]  /*0500*/  IMAD R0, R11, R0, R4 ;  /* 0x000000000b007224 */ /* 0x000fc600078e0204 */
[----:B------:R-:W-:Y:S01]  /*0510*/  LEA.HI R29, R79, R2, RZ, 0x1c ;  /* 0x000000024f1d7211 */ /* 0x000fe200078fe0ff */
[----:B------:R-:W-:Y:S01]  /*0520*/  IMAD.IADD R33, R33, 0x1, R0 ;  /* 0x0000000121217824 */ /* 0x000fe200078e0200 */
[C---:B------:R-:W-:Y:S02]  /*0530*/  LOP3.LUT R78, R2.reuse, R133, RZ, 0xfc, !PT ;  /* 0x00000085024e7212 */ /* 0x040fe400078efcff */
[----:B------:R-:W-:Y:S01]  /*0540*/  LOP3.LUT R77, R2, 0x8, R133, 0xfe, !PT ;  /* 0x00000008024d7812 */ /* 0x000fe200078efe85 */
[----:B------:R-:W-:Y:S01]  /*0550*/  IMAD R2, R33, 0x10, R132 ;  /* 0x0000001021027824 */ /* 0x000fe200078e0284 */
[C---:B------:R-:W-:Y:S02]  /*0560*/  IADD3 R76, R29.reuse, 0x38, RZ ;  /* 0x000000381d4c7810 */ /* 0x040fe40007ffe0ff */
[C---:B------:R-:W-:Y:S02]  /*0570*/  IADD3 R31, R29.reuse, 0x78, RZ ;  /* 0x000000781d1f7810 */ /* 0x040fe40007ffe0ff */
[----:B------:R-:W-:-:S02]  /*0580*/  IADD3 R30, R29, 0xb8, RZ ;  /* 0x000000b81d1e7810 */ /* 0x000fc40007ffe0ff */
[----:B------:R-:W-:Y:S02]  /*0590*/  IADD3 R29, R29, 0xf8, RZ ;  /* 0x000000f81d1d7810 */ /* 0x000fe40007ffe0ff */
[C---:B------:R-:W-:Y:S02]  /*05a0*/  LOP3.LUT R28, R78.reuse, 0x10, RZ, 0xfc, !PT ;  /* 0x000000104e1c7812 */ /* 0x040fe400078efcff */
[C---:B------:R-:W-:Y:S02]  /*05b0*/  LOP3.LUT R27, R78.reuse, 0x18, RZ, 0xfc, !PT ;  /* 0x000000184e1b7812 */ /* 0x040fe400078efcff */
[C---:B------:R-:W-:Y:S02]  /*05c0*/  LOP3.LUT R26, R78.reuse, 0x20, RZ, 0xfc, !PT ;  /* 0x000000204e1a7812 */ /* 0x040fe400078efcff */
[C---:B------:R-:W-:Y:S02]  /*05d0*/  LOP3.LUT R25, R78.reuse, 0x28, RZ, 0xfc, !PT ;  /* 0x000000284e197812 */ /* 0x040fe400078efcff */
[----:B------:R-:W-:-:S02]  /*05e0*/  LOP3.LUT R24, R78, 0x30, RZ, 0xfc, !PT ;  /* 0x000000304e187812 */ /* 0x000fc400078efcff */
[C---:B------:R-:W-:Y:S02]  /*05f0*/  LOP3.LUT R23, R78.reuse, 0x40, RZ, 0xfc, !PT ;  /* 0x000000404e177812 */ /* 0x040fe400078efcff */
        /* <DEDUP_REMOVED lines=19> */
[----:B------:R-:W-:Y:S01]  /*0730*/  LOP3.LUT R3, R78, 0xf0, RZ, 0xfc, !PT ;  /* 0x000000f04e037812 */ /* 0x000fe200078efcff */
[----:B------:R-:W-:Y:S05]  /*0740*/  @P0 BRA `(.L_x_0) ;  /* 0x000000b000000947 */ /* 0x000fea0003800000 */
[----:B------:R-:W-:Y:S01]  /*0750*/  IMAD.SHL.U32 R0, R79, 0x20, RZ ;  /* 0x000000204f007824 */ /* 0x000fe200078e00ff */
[----:B------:R-:W-:Y:S01]  /*0760*/  CS2R R52, SRZ ;  /* 0x0000000000347805 */ /* 0x000fe2000001ff00 */
[----:B------:R-:W-:Y:S01]  /*0770*/  CS2R R54, SRZ ;  /* 0x0000000000367805 */ /* 0x000fe2000001ff00 */
[----:B------:R-:W-:Y:S01]  /*0780*/  CS2R R64, SRZ ;  /* 0x0000000000407805 */ /* 0x000fe2000001ff00 */
[----:B------:R-:W-:Y:S01]  /*0790*/  CS2R R66, SRZ ;  /* 0x0000000000427805 */ /* 0x000fe2000001ff00 */
[----:B------:R-:W-:Y:S01]  /*07a0*/  CS2R R68, SRZ ;  /* 0x0000000000447805 */ /* 0x000fe2000001ff00 */
[----:B------:R-:W-:Y:S01]  /*07b0*/  CS2R R70, SRZ ;  /* 0x0000000000467805 */ /* 0x000fe2000001ff00 */
[----:B------:R-:W-:Y:S01]  /*07c0*/  CS2R R72, SRZ ;  /* 0x0000000000487805 */ /* 0x000fe2000001ff00 */
[----:B------:R-:W-:Y:S01]  /*07d0*/  CS2R R74, SRZ ;  /* 0x00000000004a7805 */ /* 0x000fe2000001ff00 */
[----:B------:R-:W-:Y:S01]  /*07e0*/  LOP3.LUT R0, R0, 0x60, RZ, 0xc0, !PT ;  /* 0x0000006000007812 */ /* 0x000fe200078ec0ff */
[----:B------:R-:W-:Y:S05]  /*07f0*/  BRA `(.L_x_1) ;  /* 0x0000302000007947 */ /* 0x000fea0003800000 */
.L_x_0:
[----:B------:R-:W-:Y:S01]  /*0800*/  IABS R32, c[0x0][0x17c] ;  /* 0x00005f0000207a13 */ /* 0x000fe20000000000 */
[----:B------:R-:W-:Y:S01]  /*0810*/  IMAD.SHL.U32 R130, R79, 0x2, RZ ;  /* 0x000000024f827824 */ /* 0x000fe200078e00ff */
[----:B------:R-:W-:Y:S01]  /*0820*/  IABS R33, c[0x0][0x178] ;  /* 0x00005e0000217a13 */ /* 0x000fe20000000000 */
[----:B------:R-:W-:Y:S01]  /*0830*/  IMAD R80, R133, c[0x0][0x188], RZ ;  /* 0x0000620085507a24 */ /* 0x000fe200078e02ff */
[----:B------:R-:W0:Y:S01]  /*0840*/  I2F.RP R0, R32 ;  /* 0x0000002000007306 */ /* 0x000e220000209400 */
[----:B------:R-:W-:Y:S01]  /*0850*/  IABS R40, R29 ;  /* 0x0000001d00287213 */ /* 0x000fe20000000000 */
[----:B------:R-:W-:Y:S01]  /*0860*/  IMAD.MOV.U32 R124, RZ, RZ, c[0x0][0x188] ;  /* 0x00006200ff7c7624 */ /* 0x000fe200078e00ff */
[----:B------:R-:W-:-:S02]  /*0870*/  IABS R41, R3 ;  /* 0x0000000300297213 */ /* 0x000fc40000000000 */
[----:B------:R-:W-:Y:S01]  /*0880*/  IABS R43, R4 ;  /* 0x00000004002b7213 */ /* 0x000fe20000000000 */
[----:B------:R-:W-:Y:S01]  /*0890*/  IMAD.SHL.U32 R124, R124, 0x10, RZ ;  /* 0x000000107c7c7824 */ /* 0x000fe200078e00ff */
[----:B------:R-:W-:Y:S01]  /*08a0*/  IABS R47, R7 ;  /* 0x00000007002f7213 */ /* 0x000fe20000000000 */
[----:B------:R-:W1:Y:S01]  /*08b0*/  I2F.RP R38, R33 ;  /* 0x0000002100267306 */ /* 0x000e620000209400 */
[----:B------:R-:W-:Y:S02]  /*08c0*/  IABS R49, R8 ;  /* 0x0000000800317213 */ /* 0x000fe40000000000 */
[----:B------:R-:W-:Y:S02]  /*08d0*/  IABS R55, R11 ;  /* 0x0000000b00377213 */ /* 0x000fe40000000000 */
[----:B------:R-:W-:Y:S02]  /*08e0*/  IABS R65, R16 ;  /* 0x0000001000417213 */ /* 0x000fe40000000000 */
[----:B------:R-:W-:Y:S01]  /*08f0*/  IABS R75, R20 ;  /* 0x00000014004b7213 */ /* 0x000fe20000000000 */
[----:B0-----:R-:W0:Y:S01]  /*0900*/  MUFU.RCP R0, R0 ;  /* 0x0000000000007308 */ /* 0x001e220000001000 */
[----:B------:R-:W-:-:S02]  /*0910*/  IABS R101, R24 ;  /* 0x0000001800657213 */ /* 0x000fc40000000000 */
[----:B------:R-:W-:Y:S02]  /*0920*/  IABS R115, R78 ;  /* 0x0000004e00737213 */ /* 0x000fe40000000000 */
[----:B------:R-:W-:Y:S02]  /*0930*/  IABS R51, R9 ;  /* 0x0000000900337213 */ /* 0x000fe40000000000 */
[----:B------:R-:W-:Y:S01]  /*0940*/  IABS R53, R10 ;  /* 0x0000000a00357213 */ /* 0x000fe20000000000 */
[----:B-1----:R-:W1:Y:S01]  /*0950*/  MUFU.RCP R38, R38 ;  /* 0x0000002600267308 */ /* 0x002e620000001000 */
[----:B------:R-:W-:Y:S02]  /*0960*/  IABS R57, R12 ;  /* 0x0000000c00397213 */ /* 0x000fe40000000000 */
[----:B------:R-:W-:Y:S02]  /*0970*/  IABS R59, R13 ;  /* 0x0000000d003b7213 */ /* 0x000fe40000000000 */
[----:B------:R-:W-:-:S02]  /*0980*/  IABS R61, R14 ;  /* 0x0000000e003d7213 */ /* 0x000fc40000000000 */
[----:B------:R-:W-:Y:S02]  /*0990*/  IABS R63, R15 ;  /* 0x0000000f003f7213 */ /* 0x000fe40000000000 */
[----:B0-----:R-:W-:Y:S02]  /*09a0*/  IADD3 R34, R0, 0xffffffe, RZ ;  /* 0x0ffffffe00227810 */ /* 0x001fe40007ffe0ff */
[----:B------:R-:W-:Y:S02]  /*09b0*/  IABS R67, R31 ;  /* 0x0000001f00437213 */ /* 0x000fe40000000000 */
[----:B------:R0:W2:Y:S01]  /*09c0*/  F2I.FTZ.U32.TRUNC.NTZ R35, R34 ;  /* 0x0000002200237305 */ /* 0x0000a2000021f000 */
[----:B------:R-:W-:Y:S02]  /*09d0*/  IABS R69, R17 ;  /* 0x0000001100457213 */ /* 0x000fe40000000000 */
[----:B-1----:R-:W-:Y:S02]  /*09e0*/  IADD3 R36, R38, 0xffffffe, RZ ;  /* 0x0ffffffe26247810 */ /* 0x002fe40007ffe0ff */
[----:B------:R-:W-:-:S02]  /*09f0*/  IABS R71, R18 ;  /* 0x0000001200477213 */ /* 0x000fc40000000000 */
[----:B------:R-:W-:Y:S01]  /*0a00*/  IABS R73, R19 ;  /* 0x0000001300497213 */ /* 0x000fe20000000000 */
[----:B------:R-:W1:Y:S01]  /*0a10*/  F2I.FTZ.U32.TRUNC.NTZ R37, R36 ;  /* 0x0000002400257305 */ /* 0x000e62000021f000 */
[----:B0-----:R-:W-:Y:S01]  /*0a20*/  IMAD.MOV.U32 R34, RZ, RZ, RZ ;  /* 0x000000ffff227224 */ /* 0x001fe200078e00ff */
[----:B------:R-:W-:Y:S02]  /*0a30*/  IABS R83, R21 ;  /* 0x0000001500537213 */ /* 0x000fe40000000000 */
[----:B------:R-:W-:Y:S02]  /*0a40*/  IABS R95, R22 ;  /* 0x00000016005f7213 */ /* 0x000fe40000000000 */
[----:B------:R-:W-:Y:S01]  /*0a50*/  IABS R97, R23 ;  /* 0x0000001700617213 */ /* 0x000fe20000000000 */
[----:B--2---:R-:W-:Y:S01]  /*0a60*/  IMAD.MOV R39, RZ, RZ, -R35 ;  /* 0x000000ffff277224 */ /* 0x004fe200078e0a23 */
[----:B------:R-:W-:Y:S02]  /*0a70*/  IABS R99, R76 ;  /* 0x0000004c00637213 */ /* 0x000fe40000000000 */
[----:B------:R-:W-:Y:S01]  /*0a80*/  IABS R103, R25 ;  /* 0x0000001900677213 */ /* 0x000fe20000000000 */
[----:B------:R-:W-:Y:S01]  /*0a90*/  IMAD R39, R39, R32, RZ ;  /* 0x0000002027277224 */ /* 0x000fe200078e02ff */
[----:B------:R-:W-:-:S02]  /*0aa0*/  IABS R105, R26 ;  /* 0x0000001a00697213 */ /* 0x000fc40000000000 */
[----:B------:R-:W-:Y:S01]  /*0ab0*/  IABS R107, R27 ;  /* 0x0000001b006b7213 */ /* 0x000fe20000000000 */
[----:B------:R-:W-:Y:S01]  /*0ac0*/  IMAD.HI.U32 R0, R35, R39, R34 ;  /* 0x0000002723007227 */ /* 0x000fe200078e0022 */
[----:B------:R-:W-:Y:S02]  /*0ad0*/  SHF.R.S32.HI R35, RZ, 0x1f, R122 ;  /* 0x0000001fff237819 */ /* 0x000fe4000001147a */
[----:B------:R-:W-:Y:S01]  /*0ae0*/  IABS R109, R28 ;  /* 0x0000001c006d7213 */ /* 0x000fe20000000000 */
[----:B------:R-:W-:Y:S01]  /*0af0*/  IMAD.MOV.U32 R39, RZ, RZ, R40 ;  /* 0x000000ffff277224 */ /* 0x000fe200078e0028 */
[----:B------:R-:W-:Y:S01]  /*0b00*/  LEA.HI R122, R35, R122, RZ, 0x4 ;  /* 0x0000007a237a7211 */ /* 0x000fe200078f20ff */
[----:B-1----:R-:W-:Y:S01]  /*0b10*/  IMAD.MOV R40, RZ, RZ, -R37 ;  /* 0x000000ffff287224 */ /* 0x002fe200078e0a25 */
[----:B------:R-:W-:Y:S01]  /*0b20*/  IABS R113, R77 ;  /* 0x0000004d00717213 */ /* 0x000fe20000000000 */
[----:B------:R-:W-:Y:S01]  /*0b30*/  IMAD.HI.U32 R34, R0, R39, RZ ;  /* 0x0000002700227227 */ /* 0x000fe200078e00ff */
[----:B------:R-:W-:-:S02]  /*0b40*/  IABS R64, R2 ;  /* 0x0000000200407213 */ /* 0x000fc40000000000 */
[----:B------:R-:W-:Y:S01]  /*0b50*/  LOP3.LUT R87, R79, 0x10, RZ, 0xc0, !PT ;  /* 0x000000104f577812 */ /* 0x000fe200078ec0ff */
[----:B------:R-:W-:Y:S01]  /*0b60*/  IMAD.HI.U32 R36, R0, R41, RZ ;  /* 0x0000002900247227 */ /* 0x000fe200078e00ff */
[----:B------:R-:W-:-:S03]  /*0b70*/  SHF.R.S32.HI R122, RZ, 0x4, R122 ;  /* 0x00000004ff7a7819 */ /* 0x000fc6000001147a */
[----:B------:R-:W-:-:S04]  /*0b80*/  IMAD.HI.U32 R38, R0, R43, RZ ;  /* 0x0000002b00267227 */ /* 0x000fc800078e00ff */
[----:B------:R-:W-:Y:S02]  /*0b90*/  IMAD R45, R40, R33, RZ ;  /* 0x00000021282d7224 */ /* 0x000fe400078e02ff */
[----:B------:R-:W-:Y:S02]  /*0ba0*/  IMAD.MOV R35, RZ, RZ, -R34 ;  /* 0x000000ffff237224 */ /* 0x000fe400078e0a22 */
[----:B------:R-:W-:Y:S02]  /*0bb0*/  IMAD.MOV R40, RZ, RZ, -R36 ;  /* 0x000000ffff287224 */ /* 0x000fe400078e0a24 */
[----:B------:R-:W-:Y:S02]  /*0bc0*/  IMAD.MOV R38, RZ, RZ, -R38 ;  /* 0x000000ffff267224 */ /* 0x000fe400078e0a26 */
[----:B------:R-:W-:Y:S02]  /*0bd0*/  IMAD.MOV.U32 R36, RZ, RZ, RZ ;  /* 0x000000ffff247224 */ /* 0x000fe400078e00ff */
[----:B------:R-:W-:-:S02]  /*0be0*/  IMAD R35, R32, R35, R39 ;  /* 0x0000002320237224 */ /* 0x000fc400078e0227 */
[C---:B------:R-:W-:Y:S01]  /*0bf0*/  IMAD R39, R32.reuse, R38, R43 ;  /* 0x0000002620277224 */ /* 0x040fe200078e022b */
[----:B------:R-:W-:Y:S01]  /*0c00*/  IABS R43, R5 ;  /* 0x00000005002b7213 */ /* 0x000fe20000000000 */
[----:B------:R-:W-:Y:S01]  /*0c10*/  IMAD.HI.U32 R34, R37, R45, R36 ;  /* 0x0000002d25227227 */ /* 0x000fe200078e0024 */
[----:B------:R-:W-:Y:S02]  /*0c20*/  IABS R45, R6 ;  /* 0x00000006002d7213 */ /* 0x000fe40000000000 */
[----:B------:R-:W-:Y:S01]  /*0c30*/  ISETP.GT.U32.AND P1, PT, R32, R35, PT ;  /* 0x000000232000720c */ /* 0x000fe20003f24070 */
[----:B------:R-:W-:Y:S01]  /*0c40*/  IMAD.HI.U32 R36, R0, R43, RZ ;  /* 0x0000002b00247227 */ /* 0x000fe200078e00ff */
[----:B------:R-:W-:-:S03]  /*0c50*/  ISETP.GT.U32.AND P2, PT, R32, R39, PT ;  /* 0x000000272000720c */ /* 0x000fc60003f44070 */
[----:B------:R-:W-:Y:S02]  /*0c60*/  IMAD R37, R32, R40, R41 ;  /* 0x0000002820257224 */ /* 0x000fe400078e0229 */
[----:B------:R-:W-:-:S03]  /*0c70*/  IMAD.HI.U32 R38, R0, R45, RZ ;  /* 0x0000002d00267227 */ /* 0x000fc600078e00ff */
[----:B------:R-:W-:Y:S01]  /*0c80*/  ISETP.GT.U32.AND P5, PT, R32, R37, PT ;  /* 0x000000252000720c */ /* 0x000fe20003fa4070 */
[----:B------:R-:W-:-:S04]  /*0c90*/  IMAD.HI.U32 R40, R0, R47, RZ ;  /* 0x0000002f00287227 */ /* 0x000fc800078e00ff */
[----:B------:R-:W-:-:S04]  /*0ca0*/  IMAD.HI.U32 R41, R0, R49, RZ ;  /* 0x0000003100297227 */ /* 0x000fc800078e00ff */
[----:B------:R-:W-:Y:S02]  /*0cb0*/  IMAD.MOV R36, RZ, RZ, -R36 ;  /* 0x000000ffff247224 */ /* 0x000fe400078e0a24 */
[----:B------:R-:W-:Y:S02]  /*0cc0*/  IMAD.MOV R38, RZ, RZ, -R38 ;  /* 0x000000ffff267224 */ /* 0x000fe400078e0a26 */
[----:B------:R-:W-:Y:S02]  /*0cd0*/  IMAD.MOV R40, RZ, RZ, -R40 ;  /* 0x000000ffff287224 */ /* 0x000fe400078e0a28 */
[----:B------:R-:W-:Y:S02]  /*0ce0*/  IMAD.MOV R44, RZ, RZ, -R41 ;  /* 0x000000ffff2c7224 */ /* 0x000fe400078e0a29 */
[C---:B------:R-:W-:Y:S02]  /*0cf0*/  IMAD R41, R32.reuse, R36, R43 ;  /* 0x0000002420297224 */ /* 0x040fe400078e022b */
[----:B------:R-:W-:-:S02]  /*0d00*/  IMAD R43, R32, R38, R45 ;  /* 0x00000026202b7224 */ /* 0x000fc400078e022d */
[C---:B------:R-:W-:Y:S01]  /*0d10*/  IMAD R45, R32.reuse, R40, R47 ;  /* 0x00000028202d7224 */ /* 0x040fe200078e022f */
[----:B------:R-:W-:Y:S01]  /*0d20*/  ISETP.GT.U32.AND P3, PT, R32, R41, PT ;  /* 0x000000292000720c */ /* 0x000fe20003f64070 */
[----:B------:R-:W-:Y:S01]  /*0d30*/  IMAD.HI.U32 R40, R0, R55, RZ ;  /* 0x0000003700287227 */ /* 0x000fe200078e00ff */
[C---:B------:R-:W-:Y:S02]  /*0d40*/  ISETP.GT.U32.AND P4, PT, R32.reuse, R43, PT ;  /* 0x0000002b2000720c */ /* 0x040fe40003f84070 */
[----:B------:R-:W-:Y:S01]  /*0d50*/  ISETP.GT.U32.AND P0, PT, R32, R45, PT ;  /* 0x0000002d2000720c */ /* 0x000fe20003f04070 */
[----:B------:R-:W-:Y:S02]  /*0d60*/  IMAD.MOV R40, RZ, RZ, -R40 ;  /* 0x000000ffff287224 */ /* 0x000fe400078e0a28 */
[----:B------:R-:W-:-:S04]  /*0d70*/  IMAD.HI.U32 R42, R0, R51, RZ ;  /* 0x00000033002a7227 */ /* 0x000fc800078e00ff */
[----:B------:R-:W-:Y:S02]  /*0d80*/  IMAD R55, R32, R40, R55 ;  /* 0x0000002820377224 */ /* 0x000fe400078e0237 */
[----:B------:R-:W-:-:S04]  /*0d90*/  IMAD.HI.U32 R40, R0, R65, RZ ;  /* 0x0000004100287227 */ /* 0x000fc800078e00ff */
[----:B------:R-:W-:Y:S02]  /*0da0*/  IMAD.MOV R40, RZ, RZ, -R40 ;  /* 0x000000ffff287224 */ /* 0x000fe400078e0a28 */
[----:B------:R-:W-:Y:S02]  /*0db0*/  IMAD.MOV R42, RZ, RZ, -R42 ;  /* 0x000000ffff2a7224 */ /* 0x000fe400078e0a2a */
[----:B------:R-:W-:Y:S02]  /*0dc0*/  IMAD R65, R32, R40, R65 ;  /* 0x0000002820417224 */ /* 0x000fe400078e0241 */
[----:B------:R-:W-:-:S04]  /*0dd0*/  IMAD.HI.U32 R40, R0, R75, RZ ;  /* 0x0000004b00287227 */ /* 0x000fc800078e00ff */
[----:B------:R-:W-:Y:S02]  /*0de0*/  IMAD.MOV R40, RZ, RZ, -R40 ;  /* 0x000000ffff287224 */ /* 0x000fe400078e0a28 */
[C---:B------:R-:W-:Y:S02]  /*0df0*/  IMAD R47, R32.reuse, R44, R49 ;  /* 0x0000002c202f7224 */ /* 0x040fe400078e0231 */
[----:B------:R-:W-:Y:S02]  /*0e00*/  IMAD R75, R32, R40, R75 ;  /* 0x00000028204b7224 */ /* 0x000fe400078e024b */
[----:B------:R-:W-:-:S04]  /*0e10*/  IMAD.HI.U32 R40, R0, R101, RZ ;  /* 0x0000006500287227 */ /* 0x000fc800078e00ff */
[----:B------:R-:W-:Y:S02]  /*0e20*/  IMAD.MOV R40, RZ, RZ, -R40 ;  /* 0x000000ffff287224 */ /* 0x000fe400078e0a28 */
[C---:B------:R-:W-:Y:S01]  /*0e30*/  IMAD R49, R32.reuse, R42, R51 ;  /* 0x0000002a20317224 */ /* 0x040fe200078e0233 */
[----:B------:R-:W-:Y:S01]  /*0e40*/  IABS R51, R30 ;  /* 0x0000001e00337213 */ /* 0x000fe20000000000 */
[----:B------:R-:W-:Y:S02]  /*0e50*/  IMAD R101, R32, R40, R101 ;  /* 0x0000002820657224 */ /* 0x000fe400078e0265 */
[----:B------:R-:W-:-:S04]  /*0e60*/  IMAD.HI.U32 R40, R0, R115, RZ ;  /* 0x0000007300287227 */ /* 0x000fc800078e00ff */
[----:B------:R-:W-:Y:S02]  /*0e70*/  IMAD.MOV R40, RZ, RZ, -R40 ;  /* 0x000000ffff287224 */ /* 0x000fe400078e0a28 */
[--C-:B------:R-:W-:Y:S02]  /*0e80*/  @!P1 IMAD.IADD R35, R35, 0x1, -R32.reuse ;  /* 0x0000000123239824 */ /* 0x100fe400078e0a20 */
[C---:B------:R-:W-:Y:S02]  /*0e90*/  IMAD R115, R32.reuse, R40, R115 ;  /* 0x0000002820737224 */ /* 0x040fe400078e0273 */
[--C-:B------:R-:W-:Y:S02]  /*0ea0*/  @!P5 IMAD.IADD R37, R37, 0x1, -R32.reuse ;  /* 0x000000012525d824 */ /* 0x100fe400078e0a20 */
[--C-:B------:R-:W-:Y:S01]  /*0eb0*/  @!P2 IMAD.IADD R39, R39, 0x1, -R32.reuse ;  /* 0x000000012727a824 */ /* 0x100fe200078e0a20 */
[C---:B------:R-:W-:Y:S01]  /*0ec0*/  ISETP.GT.U32.AND P6, PT, R32.reuse, R115, PT ;  /* 0x000000732000720c */ /* 0x040fe20003fc4070 */
[--C-:B------:R-:W-:Y:S01]  /*0ed0*/  @!P3 IMAD.IADD R41, R41, 0x1, -R32.reuse ;  /* 0x000000012929b824 */ /* 0x100fe200078e0a20 */
[C---:B------:R-:W-:Y:S01]  /*0ee0*/  ISETP.GT.U32.AND P2, PT, R32.reuse, R35, PT ;  /* 0x000000232000720c */ /* 0x040fe20003f44070 */
[----:B------:R-:W-:Y:S01]  /*0ef0*/  @!P4 IMAD.IADD R43, R43, 0x1, -R32 ;  /* 0x000000012b2bc824 */ /* 0x000fe200078e0a20 */
[----:B------:R-:W-:Y:S01]  /*0f00*/  ISETP.GT.U32.AND P3, PT, R32, R37, PT ;  /* 0x000000252000720c */ /* 0x000fe20003f64070 */
[----:B------:R-:W-:Y:S01]  /*0f10*/  IMAD.HI.U32 R36, R0, R51, RZ ;  /* 0x0000003300247227 */ /* 0x000fe200078e00ff */
[----:B------:R-:W-:-:S02]  /*0f20*/  ISETP.GT.U32.AND P4, PT, R32, R39, PT ;  /* 0x000000272000720c */ /* 0x000fc40003f84070 */
[----:B------:R-:W-:Y:S01]  /*0f30*/  ISETP.GT.U32.AND P5, PT, R32, R41, PT ;  /* 0x000000292000720c */ /* 0x000fe20003fa4070 */
[----:B------:R-:W-:-:S04]  /*0f40*/  IMAD.HI.U32 R38, R0, R53, RZ ;  /* 0x0000003500267227 */ /* 0x000fc800078e00ff */
[----:B------:R-:W-:Y:S02]  /*0f50*/  @!P6 IMAD.IADD R115, R115, 0x1, -R32 ;  /* 0x000000017373e824 */ /* 0x000fe400078e0a20 */
[----:B------:R-:W-:Y:S02]  /*0f60*/  IMAD.MOV R36, RZ, RZ, -R36 ;  /* 0x000000ffff247224 */ /* 0x000fe400078e0a24 */
[----:B------:R-:W-:Y:S01]  /*0f70*/  IMAD.MOV R38, RZ, RZ, -R38 ;  /* 0x000000ffff267224 */ /* 0x000fe200078e0a26 */
[----:B------:R-:W-:Y:S01]  /*0f80*/  ISETP.GT.U32.AND P1, PT, R32, R115, PT ;  /* 0x000000732000720c */ /* 0x000fe20003f24070 */
[----:B------:R-:W-:-:S04]  /*0f90*/  IMAD.HI.U32 R42, R0, R57, RZ ;  /* 0x00000039002a7227 */ /* 0x000fc800078e00ff */
[----:B------:R-:W-:-:S04]  /*0fa0*/  IMAD.HI.U32 R44, R0, R59, RZ ;  /* 0x0000003b002c7227 */ /* 0x000fc800078e00ff */
[C---:B------:R-:W-:Y:S02]  /*0fb0*/  IMAD R51, R32.reuse, R36, R51 ;  /* 0x0000002420337224 */ /* 0x040fe400078e0233 */
[C---:B------:R-:W-:Y:S02]  /*0fc0*/  IMAD R53, R32.reuse, R38, R53 ;  /* 0x0000002620357224 */ /* 0x040fe400078e0235 */
[----:B------:R-:W-:Y:S01]  /*0fd0*/  @!P0 IMAD.IADD R45, R45, 0x1, -R32 ;  /* 0x000000012d2d8824 */ /* 0x000fe200078e0a20 */
[C---:B------:R-:W-:Y:S01]  /*0fe0*/  ISETP.GT.U32.AND P0, PT, R32.reuse, R43, PT ;  /* 0x0000002b2000720c */ /* 0x040fe20003f04070 */
[----:B------:R-:W-:Y:S02]  /*0ff0*/  IMAD.MOV R42, RZ, RZ, -R42 ;  /* 0x000000ffff2a7224 */ /* 0x000fe400078e0a2a */
[----:B------:R-:W-:Y:S01]  /*1000*/  IMAD.MOV R44, RZ, RZ, -R44 ;  /* 0x000000ffff2c7224 */ /* 0x000fe200078e0a2c */
[C---:B------:R-:W-:Y:S01]  /*1010*/  ISETP.GT.U32.AND P6, PT, R32.reuse, R45, PT ;  /* 0x0000002d2000720c */ /* 0x040fe20003fc4070 */
[--C-:B------:R-:W-:Y:S01]  /*1020*/  @!P1 IMAD.IADD R115, R115, 0x1, -R32.reuse ;  /* 0x0000000173739824 */ /* 0x100fe200078e0a20 */
[C---:B------:R-:W-:Y:S01]  /*1030*/  ISETP.GT.U32.AND P1, PT, R32.reuse, R47, PT ;  /* 0x0000002f2000720c */ /* 0x040fe20003f24070 */
[--C-:B------:R-:W-:Y:S01]  /*1040*/  @!P2 IMAD.IADD R35, R35, 0x1, -R32.reuse ;  /* 0x000000012323a824 */ /* 0x100fe200078e0a20 */
[C---:B------:R-:W-:Y:S01]  /*1050*/  ISETP.GT.U32.AND P2, PT, R32.reuse, R49, PT ;  /* 0x000000312000720c */ /* 0x040fe20003f44070 */
[--C-:B------:R-:W-:Y:S01]  /*1060*/  @!P3 IMAD.IADD R37, R37, 0x1, -R32.reuse ;  /* 0x000000012525b824 */ /* 0x100fe200078e0a20 */
[C---:B------:R-:W-:Y:S01]  /*1070*/  ISETP.GT.U32.AND P3, PT, R32.reuse, R51, PT ;  /* 0x000000332000720c */ /* 0x040fe20003f64070 */
[--C-:B------:R-:W-:Y:S01]  /*1080*/  @!P4 IMAD.IADD R39, R39, 0x1, -R32.reuse ;  /* 0x000000012727c824 */ /* 0x100fe200078e0a20 */
[C---:B------:R-:W-:Y:S01]  /*1090*/  ISETP.GT.U32.AND P4, PT, R32.reuse, R53, PT ;  /* 0x000000352000720c */ /* 0x040fe20003f84070 */
[----:B------:R-:W-:Y:S01]  /*10a0*/  @!P5 IMAD.IADD R41, R41, 0x1, -R32 ;  /* 0x000000012929d824 */ /* 0x000fe200078e0a20 */
[C---:B------:R-:W-:Y:S01]  /*10b0*/  ISETP.GT.U32.AND P5, PT, R32.reuse, R55, PT ;  /* 0x000000372000720c */ /* 0x040fe20003fa4070 */
[----:B------:R-:W-:-:S02]  /*10c0*/  IMAD R57, R32, R42, R57 ;  /* 0x0000002a20397224 */ /* 0x000fc400078e0239 */
[----:B------:R-:W-:Y:S02]  /*10d0*/  IMAD R59, R32, R44, R59 ;  /* 0x0000002c203b7224 */ /* 0x000fe400078e023b */
[----:B------:R-:W-:-:S04]  /*10e0*/  IMAD.HI.U32 R36, R0, R61, RZ ;  /* 0x0000003d00247227 */ /* 0x000fc800078e00ff */
[----:B------:R-:W-:-:S04]  /*10f0*/  IMAD.HI.U32 R38, R0, R63, RZ ;  /* 0x0000003f00267227 */ /* 0x000fc800078e00ff */
        /* <DEDUP_REMOVED lines=8> */
[C---:B------:R-:W-:Y:S02]  /*1180*/  IMAD R67, R32.reuse, R42, R67 ;  /* 0x0000002a20437224 */ /* 0x040fe400078e0243 */
[C---:B------:R-:W-:Y:S02]  /*1190*/  IMAD R69, R32.reuse, R44, R69 ;  /* 0x0000002c20457224 */ /* 0x040fe400078e0245 */
        /* <DEDUP_REMOVED lines=11> */
[----:B------:R-:W-:Y:S01]  /*1250*/  ISETP.GT.U32.AND P5, PT, R32, R69, PT ;  /* 0x000000452000720c */ /* 0x000fe20003fa4070 */
[----:B------:R-:W-:-:S04]  /*1260*/  IMAD.HI.U32 R36, R0, R71, RZ ;  /* 0x0000004700247227 */ /* 0x000fc800078e00ff */
[----:B------:R-:W-:Y:S02]  /*1270*/  IMAD.MOV R36, RZ, RZ, -R36 ;  /* 0x000000ffff247224 */ /* 0x000fe400078e0a24 */
[--C-:B------:R-:W-:Y:S01]  /*1280*/  @!P6 IMAD.IADD R45, R45, 0x1, -R32.reuse ;  /* 0x000000012d2de824 */ /* 0x100fe200078e0a20 */
[C---:B------:R-:W-:Y:S01]  /*1290*/  ISETP.GT.U32.AND P6, PT, R32.reuse, R59, PT ;  /* 0x0000003b2000720c */ /* 0x040fe20003fc4070 */
[C---:B------:R-:W-:Y:S02]  /*12a0*/  IMAD R71, R32.reuse, R36, R71 ;  /* 0x0000002420477224 */ /* 0x040fe400078e0247 */
[--C-:B------:R-:W-:Y:S02]  /*12b0*/  @!P0 IMAD.IADD R57, R57, 0x1, -R32.reuse ;  /* 0x0000000139398824 */ /* 0x100fe400078e0a20 */
        /* <DEDUP_REMOVED lines=10> */
[----:B------:R-:W-:Y:S01]  /*1360*/  IMAD.HI.U32 R38, R0, R73, RZ ;  /* 0x0000004900267227 */ /* 0x000fe200078e00ff */
[----:B------:R-:W-:-:S03]  /*1370*/  ISETP.GT.U32.AND P5, PT, R32, R57, PT ;  /* 0x000000392000720c */ /* 0x000fc60003fa4070 */
[----:B------:R-:W-:Y:S01]  /*1380*/  @!P6 IMAD.IADD R59, R59, 0x1, -R32 ;  /* 0x000000013b3be824 */ /* 0x000fe200078e0a20 */
[C---:B------:R-:W-:Y:S01]  /*1390*/  ISETP.GT.U32.AND P6, PT, R32.reuse, R47, PT ;  /* 0x0000002f2000720c */ /* 0x040fe20003fc4070 */
[----:B------:R-:W-:Y:S02]  /*13a0*/  IMAD.MOV R38, RZ, RZ, -R38 ;  /* 0x000000ffff267224 */ /* 0x000fe400078e0a26 */
        /* <DEDUP_REMOVED lines=40> */
[----:B------:R-:W-:-:S04]  /*1630*/  IMAD.HI.U32 R44, R0, R105, RZ ;  /* 0x00000069002c7227 */ /* 0x000fc800078e00ff */
        /* <DEDUP_REMOVED lines=8> */
[----:B------:R-:W-:Y:S02]  /*16c0*/  IMAD.MOV R0, RZ, RZ, -R0 ;  /* 0x000000ffff007224 */ /* 0x000fe400078e0a00 */
[----:B------:R-:W-:-:S02]  /*16d0*/  IMAD.MOV R34, RZ, RZ, -R34 ;  /* 0x000000ffff227224 */ /* 0x000fc400078e0a22 */
[C---:B------:R-:W-:Y:S02]  /*16e0*/  IMAD R103, R32.reuse, R42, R103 ;  /* 0x0000002a20677224 */ /* 0x040fe400078e0267 */
[C---:B------:R-:W-:Y:S02]  /*16f0*/  IMAD R105, R32.reuse, R44, R105 ;  /* 0x0000002c20697224 */ /* 0x040fe400078e0269 */
[C---:B------:R-:W-:Y:S01]  /*1700*/  IMAD R107, R32.reuse, R36, R107 ;  /* 0x00000024206b7224 */ /* 0x040fe200078e026b */
[----:B------:R-:W-:Y:S01]  /*1710*/  SHF.R.S32.HI R36, RZ, 0x2, R79 ;  /* 0x00000002ff247819 */ /* 0x000fe2000001144f */
[C---:B------:R-:W-:Y:S02]  /*1720*/  IMAD R109, R32.reuse, R38, R109 ;  /* 0x00000026206d7224 */ /* 0x040fe400078e026d */
[----:B------:R-:W-:Y:S01]  /*1730*/  IMAD R113, R32, R0, R113 ;  /* 0x0000000020717224 */ /* 0x000fe200078e0271 */
[----:B------:R-:W-:Y:S01]  /*1740*/  SGXT R36, R36, 0x1 ;  /* 0x000000012424781a */ /* 0x000fe20000000200 */
[----:B------:R-:W-:Y:S01]  /*1750*/  IMAD R64, R33, R34, R64 ;  /* 0x0000002221407224 */ /* 0x000fe200078e0240 */
[----:B------:R-:W-:Y:S01]  /*1760*/  SHF.R.S32.HI R34, RZ, 0x6, R79 ;  /* 0x00000006ff227819 */ /* 0x000fe2000001144f */
        /* <DEDUP_REMOVED lines=11> */
[----:B------:R-:W-:Y:S01]  /*1820*/  ISETP.GT.U32.AND P4, PT, R32, R113, PT ;  /* 0x000000712000720c */ /* 0x000fe20003f84070 */
[--C-:B------:R-:W-:Y:S01]  /*1830*/  @!P5 IMAD.IADD R99, R99, 0x1, -R32.reuse ;  /* 0x000000016363d824 */ /* 0x100fe200078e0a20 */
[----:B------:R-:W-:Y:S01]  /*1840*/  ISETP.GT.U32.AND P5, PT, R33, R64, PT ;  /* 0x000000402100720c */ /* 0x000fe20003fa4070 */
[--C-:B------:R-:W-:Y:S01]  /*1850*/  @!P6 IMAD.IADD R101, R101, 0x1, -R32.reuse ;  /* 0x000000016565e824 */ /* 0x100fe200078e0a20 */
[----:B------:R-:W-:Y:S01]  /*1860*/  LOP3.LUT R85, R36, 0x90, RZ, 0xc0, !PT ;  /* 0x0000009024557812 */ /* 0x000fe200078ec0ff */
        /* <DEDUP_REMOVED lines=12> */
[----:B------:R-:W-:Y:S01]  /*1930*/  IMAD.SHL.U32 R38, R79, 0x8, RZ ;  /* 0x000000084f267824 */ /* 0x000fe200078e00ff */
[----:B------:R-:W-:Y:S01]  /*1940*/  SGXT R34, R34, 0x1 ;  /* 0x000000012222781a */ /* 0x000fe20000000200 */
        /* <DEDUP_REMOVED lines=11> */
[----:B------:R-:W-:Y:S01]  /*1a00*/  ISETP.GE.AND P5, PT, R29, RZ, PT ;  /* 0x000000ff1d00720c */ /* 0x000fe20003fa6270 */
[----:B------:R-:W-:Y:S01]  /*1a10*/  IMAD.SHL.U32 R0, R79, 0x20, RZ ;  /* 0x000000204f007824 */ /* 0x000fe200078e00ff */
[----:B------:R-:W-:Y:S01]  /*1a20*/  LOP3.LUT R38, R38, 0x300, RZ, 0xc0, !PT ;  /* 0x0000030026267812 */ /* 0x000fe200078ec0ff */
[--C-:B------:R-:W-:Y:S01]  /*1a30*/  @!P0 IMAD.IADD R103, R103, 0x1, -R32.reuse ;  /* 0x0000000167678824 */ /* 0x100fe200078e0a20 */
[----:B------:R-:W-:Y:S01]  /*1a40*/  ISETP.GE.AND P0, PT, R3, RZ, PT ;  /* 0x000000ff0300720c */ /* 0x000fe20003f06270 */
[--C-:B------:R-:W-:Y:S01]  /*1a50*/  @!P1 IMAD.IADD R105, R105, 0x1, -R32.reuse ;  /* 0x0000000169699824 */ /* 0x100fe200078e0a20 */
[----:B------:R-:W-:Y:S01]  /*1a60*/  ISETP.GE.AND P1, PT, R4, RZ, PT ;  /* 0x000000ff0400720c */ /* 0x000fe20003f26270 */
[--C-:B------:R-:W-:Y:S01]  /*1a70*/  @!P2 IMAD.IADD R107, R107, 0x1, -R32.reuse ;  /* 0x000000016b6ba824 */ /* 0x100fe200078e0a20 */
[----:B------:R-:W-:Y:S01]  /*1a80*/  ISETP.GE.AND P2, PT, R7, RZ, PT ;  /* 0x000000ff0700720c */ /* 0x000fe20003f46270 */
[----:B------:R-:W-:Y:S01]  /*1a90*/  @!P3 IMAD.IADD R109, R109, 0x1, -R32 ;  /* 0x000000016d6db824 */ /* 0x000fe200078e0a20 */
[----:B------:R-:W-:Y:S01]  /*1aa0*/  ISETP.GE.AND P3, PT, R6, RZ, PT ;  /* 0x000000ff0600720c */ /* 0x000fe20003f66270 */
[----:B------:R-:W-:Y:S01]  /*1ab0*/  @!P4 IMAD.IADD R64, R64, 0x1, -R33 ;  /* 0x000000014040c824 */ /* 0x000fe200078e0a21 */
[----:B------:R-:W-:Y:S01]  /*1ac0*/  ISETP.GE.AND P4, PT, R5, RZ, PT ;  /* 0x000000ff0500720c */ /* 0x000fe20003f86270 */
[----:B------:R-:W-:Y:S01]  /*1ad0*/  @!P5 IMAD.MOV R35, RZ, RZ, -R35 ;  /* 0x000000ffff23d224 */ /* 0x000fe200078e0a23 */
[----:B------:R-:W-:Y:S01]  /*1ae0*/  ISETP.GE.AND P5, PT, R8, RZ, PT ;  /* 0x000000ff0800720c */ /* 0x000fe20003fa6270 */
[----:B------:R-:W-:Y:S01]  /*1af0*/  IMAD R38, R87, 0x40, R38 ;  /* 0x0000004057267824 */ /* 0x000fe200078e0226 */
[----:B------:R-:W-:Y:S01]  /*1b00*/  LOP3.LUT R0, R0, 0x60, RZ, 0xc0, !PT ;  /* 0x0000006000007812 */ /* 0x000fe200078ec0ff */
[----:B------:R-:W-:Y:S01]  /*1b10*/  @!P0 IMAD.MOV R37, RZ, RZ, -R37 ;  /* 0x000000ffff258224 */ /* 0x000fe200078e0a25 */
[----:B------:R-:W-:Y:S01]  /*1b20*/  ISETP.GE.AND P0, PT, R9, RZ, PT ;  /* 0x000000ff0900720c */ /* 0x000fe20003f06270 */
        /* <DEDUP_REMOVED lines=10> */
[----:B------:R-:W-:Y:S01]  /*1bd0*/  IMAD R128, R87, 0x10, R0 ;  /* 0x0000001057807824 */ /* 0x000fe200078e0200 */
[----:B------:R-:W-:Y:S01]  /*1be0*/  ISETP.GT.U32.AND P6, PT, R32, R73, PT ;  /* 0x000000492000720c */ /* 0x000fe20003fc4070 */
        /* <DEDUP_REMOVED lines=12> */
[----:B------:R-:W-:Y:S01]  /*1cb0*/  IMAD.MOV.U32 R33, RZ, RZ, R65 ;  /* 0x000000ffff217224 */ /* 0x000fe200078e0041 */
[----:B------:R-:W-:Y:S01]  /*1cc0*/  LOP3.LUT R85, R85, 0x10, R130, 0x78, !PT ;  /* 0x0000001055557812 */ /* 0x000fe200078e7882 */
[----:B------:R-:W-:Y:S01]  /*1cd0*/  IMAD.MOV.U32 R87, RZ, RZ, R71 ;  /* 0x000000ffff577224 */ /* 0x000fe200078e0047 */
[----:B------:R-:W-:Y:S01]  /*1ce0*/  LOP3.LUT R81, R34, 0x90, RZ, 0xc0, !PT ;  /* 0x0000009022517812 */ /* 0x000fe200078ec0ff */
[----:B------:R-:W-:Y:S01]  /*1cf0*/  @!P0 IMAD.MOV R61, RZ, RZ, -R61 ;  /* 0x000000ffff3d8224 */ /* 0x000fe200078e0a3d */
[C---:B------:R-:W-:Y:S01]  /*1d00*/  IADD3 R126, R85.reuse, R38, R0 ;  /* 0x00000026557e7210 */ /* 0x040fe20007ffe000 */
[----:B------:R-:W-:Y:S01]  /*1d10*/  IMAD.IADD R128, R85, 0x1, R128 ;  /* 0x0000000155807824 */ /* 0x000fe200078e0280 */
[----:B------:R-:W-:Y:S01]  /*1d20*/  LOP3.LUT R130, R81, 0x7e, R130, 0x78, !PT ;  /* 0x0000007e51827812 */ /* 0x000fe200078e7882 */
[----:B------:R-:W-:Y:S01]  /*1d30*/  IMAD.MOV.U32 R81, RZ, RZ, R67 ;  /* 0x000000ffff517224 */ /* 0x000fe200078e0043 */
[----:B------:R-:W-:Y:S01]  /*1d40*/  ISETP.GE.AND P0, PT, R19, RZ, PT ;  /* 0x000000ff1300720c */ /* 0x000fe20003f06270 */
[----:B------:R-:W-:-:S02]  /*1d50*/  IMAD.MOV.U32 R85, RZ, RZ, R69 ;  /* 0x000000ffff557224 */ /* 0x000fc400078e0045 */
[----:B------:R-:W-:Y:S01]  /*1d60*/  @!P6 IMAD.IADD R73, R73, 0x1, -R32 ;  /* 0x000000014949e824 */ /* 0x000fe200078e0a20 */
        /* <DEDUP_REMOVED lines=11> */
[----:B------:R-:W-:-:S02]  /*1e20*/  IMAD.MOV.U32 R89, RZ, RZ, R73 ;  /* 0x000000ffff597224 */ /* 0x000fc400078e0049 */
[----:B------:R-:W-:Y:S02]  /*1e30*/  IMAD.MOV.U32 R91, RZ, RZ, R75 ;  /* 0x000000ffff5b7224 */ /* 0x000fe400078e004b */
[----:B------:R-:W-:Y:S02]  /*1e40*/  IMAD.MOV.U32 R93, RZ, RZ, R83 ;  /* 0x000000ffff5d7224 */ /* 0x000fe400078e0053 */
[----:B------:R-:W-:Y:S01]  /*1e50*/  @!P0 IMAD.MOV R89, RZ, RZ, -R89 ;  /* 0x000000ffff598224 */ /* 0x000fe200078e0a59 */
[----:B------:R-:W-:Y:S01]  /*1e60*/  ISETP.GE.AND P0, PT, R24, RZ, PT ;  /* 0x000000ff1800720c */ /* 0x000fe20003f06270 */
[----:B------:R-:W-:Y:S01]  /*1e70*/  @!P6 IMAD.IADD R113, R113, 0x1, -R32 ;  /* 0x000000017171e824 */ /* 0x000fe200078e0a20 */
        /* <DEDUP_REMOVED lines=12> */
[----:B------:R-:W-:Y:S01]  /*1f40*/  LOP3.LUT R32, RZ, c[0x0][0x17c], RZ, 0x33, !PT ;  /* 0x00005f00ff207a12 */ /* 0x000fe200078e33ff */
[----:B------:R-:W-:-:S02]  /*1f50*/  IMAD.MOV.U32 R121, RZ, RZ, R103 ;  /* 0x000000ffff797224 */ /* 0x000fc400078e0067 */
[----:B------:R-:W-:Y:S02]  /*1f60*/  IMAD.MOV.U32 R135, RZ, RZ, R115 ;  /* 0x000000ffff877224 */ /* 0x000fe400078e0073 */
[----:B------:R-:W-:Y:S02]  /*1f70*/  IMAD.MOV.U32 R123, RZ, RZ, R105 ;  /* 0x000000ffff7b7224 */ /* 0x000fe400078e0069 */
[----:B------:R-:W-:Y:S02]  /*1f80*/  IMAD.MOV.U32 R125, RZ, RZ, R107 ;  /* 0x000000ffff7d7224 */ /* 0x000fe400078e006b */
[----:B------:R-:W-:Y:S02]  /*1f90*/  IMAD.MOV.U32 R127, RZ, RZ, R109 ;  /* 0x000000ffff7f7224 */ /* 0x000fe400078e006d */
[----:B------:R-:W-:Y:S02]  /*1fa0*/  IMAD.MOV.U32 R129, RZ, RZ, R113 ;  /* 0x000000ffff817224 */ /* 0x000fe400078e0071 */
[----:B------:R-:W-:Y:S01]  /*1fb0*/  @!P0 IMAD.MOV R111, RZ, RZ, -R111 ;  /* 0x000000ffff6f8224 */ /* 0x000fe200078e0a6f */
[----:B------:R-:W-:Y:S01]  /*1fc0*/  ISETP.NE.AND P0, PT, RZ, c[0x0][0x17c], PT ;  /* 0x00005f00ff007a0c */ /* 0x000fe20003f05270 */
[----:B------:R-:W-:Y:S01]  /*1fd0*/  @!P1 IMAD.MOV R121, RZ, RZ, -R121 ;  /* 0x000000ffff799224 */ /* 0x000fe200078e0a79 */
[----:B------:R-:W-:Y:S01]  /*1fe0*/  ISETP.GE.AND P1, PT, R2, RZ, PT ;  /* 0x000000ff0200720c */ /* 0x000fe20003f26270 */
[----:B------:R-:W-:Y:S01]  /*1ff0*/  @!P4 IMAD.MOV R123, RZ, RZ, -R123 ;  /* 0x000000ffff7bc224 */ /* 0x000fe200078e0a7b */
[C---:B------:R-:W-:Y:S01]  /*2000*/  SEL R113, R32.reuse, R85, !P0 ;  /* 0x0000005520717207 */ /* 0x040fe20004000000 */
        /* <DEDUP_REMOVED lines=8> */
[----:B------:R-:W-:Y:S01]  /*2090*/  IMAD R113, R113, c[0x0][0x190], RZ ;  /* 0x0000640071717a24 */ /* 0x000fe200078e02ff */
[C---:B------:R-:W-:Y:S01]  /*20a0*/  SEL R101, R32.reuse, R97, !P0 ;  /* 0x0000006120657207 */ /* 0x040fe20004000000 */
[----:B------:R-:W-:Y:S01]  /*20b0*/  @!P1 IMAD.MOV R64, RZ, RZ, -R64 ;  /* 0x000000ffff409224 */ /* 0x000fe200078e0a40 */
[C---:B------:R-:W-:Y:S01]  /*20c0*/  SEL R65, R32.reuse, R35, !P0 ;  /* 0x0000002320417207 */ /* 0x040fe20004000000 */
[----:B------:R-:W-:Y:S01]  /*20d0*/  IMAD R109, R109, c[0x0][0x190], RZ ;  /* 0x000064006d6d7a24 */ /* 0x000fe200078e02ff */
        /* <DEDUP_REMOVED lines=8> */
[----:B------:R-:W-:Y:S01]  /*2160*/  SEL R70, R32, R45, !P0 ;  /* 0x0000002d20467207 */ /* 0x000fe20004000000 */
        /* <DEDUP_REMOVED lines=41> */
[----:B------:R-:W-:Y:S01]  /*2400*/  ISETP.NE.AND P0, PT, RZ, c[0x0][0x178], PT ;  /* 0x00005e00ff007a0c */ /* 0x000fe20003f05270 */
[----:B------:R-:W-:Y:S01]  /*2410*/  IMAD R95, R95, c[0x0][0x190], RZ ;  /* 0x000064005f5f7a24 */ /* 0x000fe200078e02ff */
[C---:B------:R-:W-:Y:S01]  /*2420*/  LEA R123, P3, R80.reuse, c[0x0][0x160], 0x1 ;  /* 0x00005800507b7a11 */ /* 0x040fe200078608ff */
[----:B------:R-:W-:Y:S01]  /*2430*/  IMAD R67, R135, c[0x0][0x190], RZ ;  /* 0x0000640087437a24 */ /* 0x000fe200078e02ff */
[----:B------:R-:W-:Y:S01]  /*2440*/  LEA R125, P2, R81, c[0x0][0x160], 0x1 ;  /* 0x00005800517d7a11 */ /* 0x000fe200078408ff */
[----:B------:R-:W-:Y:S01]  /*2450*/  IMAD R93, R93, c[0x0][0x190], RZ ;  /* 0x000064005d5d7a24 */ /* 0x000fe200078e02ff */
[----:B------:R-:W-:Y:S01]  /*2460*/  LEA R152, P4, R65, c[0x0][0x168], 0x1 ;  /* 0x00005a0041987a11 */ /* 0x000fe200078808ff */
[----:B------:R-:W-:Y:S01]  /*2470*/  IMAD R91, R91, c[0x0][0x190], RZ ;  /* 0x000064005b5b7a24 */ /* 0x000fe200078e02ff */
[----:B------:R-:W-:Y:S01]  /*2480*/  LEA.HI.X.SX32 R80, R80, c[0x0][0x164], 0x1, P3 ;  /* 0x0000590050507a11 */ /* 0x000fe200018f0eff */
[----:B------:R-:W-:Y:S01]  /*2490*/  IMAD R89, R89, c[0x0][0x190], RZ ;  /* 0x0000640059597a24 */ /* 0x000fe200078e02ff */
[----:B------:R-:W-:Y:S01]  /*24a0*/  LEA.HI.X.SX32 R81, R81, c[0x0][0x164], 0x1, P2 ;  /* 0x0000590051517a11 */ /* 0x000fe200010f0eff */
[----:B------:R-:W-:Y:S01]  /*24b0*/  IMAD R66, R85, c[0x0][0x190], RZ ;  /* 0x0000640055427a24 */ /* 0x000fe200078e02ff */
[----:B------:R-:W-:Y:S01]  /*24c0*/  LEA R148, P3, R149, c[0x0][0x168], 0x1 ;  /* 0x00005a0095947a11 */ /* 0x000fe200078608ff */
[----:B------:R-:W-:Y:S01]  /*24d0*/  IMAD.MOV.U32 R127, RZ, RZ, c[0x0][0x18c] ;  /* 0x00006300ff7f7624 */ /* 0x000fe200078e00ff */
[----:B------:R-:W-:Y:S01]  /*24e0*/  @!P0 LOP3.LUT R64, RZ, c[0x0][0x178], RZ, 0x33, !PT ;  /* 0x00005e00ff408a12 */ /* 0x000fe200078e33ff */
[----:B------:R-:W-:Y:S01]  /*24f0*/  IMAD R129, R132, c[0x0][0x18c], RZ ;  /* 0x0000630084817a24 */ /* 0x000fe200078e02ff */
[----:B------:R-:W-:Y:S01]  /*2500*/  LEA.HI.X.SX32 R153, R65, c[0x0][0x16c], 0x1, P4 ;  /* 0x00005b0041997a11 */ /* 0x000fe200020f0eff */
[----:B------:R-:W-:Y:S01]  /*2510*/  CS2R R56, SRZ ;  /* 0x0000000000387805 */ /* 0x000fe2000001ff00 */
[----:B------:R-:W-:Y:S01]  /*2520*/  LEA R146, P1, R68, c[0x0][0x168], 0x1 ;  /* 0x00005a0044927a11 */ /* 0x000fe200078208ff */
[----:B------:R-:W-:Y:S01]  /*2530*/  IMAD R82, R64, c[0x0][0x184], RZ ;  /* 0x0000610040527a24 */ /* 0x000fe200078e02ff */
[----:B------:R-:W-:Y:S01]  /*2540*/  LEA R144, P0, R69, c[0x0][0x168], 0x1 ;  /* 0x00005a0045907a11 */ /* 0x000fe200078008ff */
[----:B------:R-:W-:Y:S01]  /*2550*/  CS2R R58, SRZ ;  /* 0x00000000003a7805 */ /* 0x000fe2000001ff00 */
[----:B------:R-:W-:Y:S01]  /*2560*/  LEA R142, P2, R70, c[0x0][0x168], 0x1 ;  /* 0x00005a00468e7a11 */ /* 0x000fe200078408ff */
[----:B------:R-:W-:Y:S01]  /*2570*/  CS2R R52, SRZ ;  /* 0x0000000000347805 */ /* 0x000fe2000001ff00 */
[----:B------:R-:W-:Y:S01]  /*2580*/  LEA R140, P5, R71, c[0x0][0x168], 0x1 ;  /* 0x00005a00478c7a11 */ /* 0x000fe200078a08ff */
[----:B------:R-:W-:Y:S01]  /*2590*/  CS2R R54, SRZ ;  /* 0x0000000000367805 */ /* 0x000fe2000001ff00 */
[----:B------:R-:W-:Y:S01]  /*25a0*/  LEA R138, P4, R139, c[0x0][0x168], 0x1 ;  /* 0x00005a008b8a7a11 */ /* 0x000fe200078808ff */
[----:B------:R-:W-:Y:S01]  /*25b0*/  CS2R R48, SRZ ;  /* 0x0000000000307805 */ /* 0x000fe2000001ff00 */
[----:B------:R-:W-:Y:S01]  /*25c0*/  LEA.HI.X.SX32 R149, R149, c[0x0][0x16c], 0x1, P3 ;  /* 0x00005b0095957a11 */ /* 0x000fe200018f0eff */
[----:B------:R-:W-:Y:S01]  /*25d0*/  CS2R R50, SRZ ;  /* 0x0000000000327805 */ /* 0x000fe2000001ff00 */
[----:B------:R-:W-:Y:S01]  /*25e0*/  LEA R136, P3, R73, c[0x0][0x168], 0x1 ;  /* 0x00005a0049887a11 */ /* 0x000fe200078608ff */
[----:B------:R-:W-:Y:S01]  /*25f0*/  CS2R R44, SRZ ;  /* 0x00000000002c7805 */ /* 0x000fe2000001ff00 */
[----:B------:R-:W-:Y:S01]  /*2600*/  LEA.HI.X.SX32 R147, R68, c[0x0][0x16c], 0x1, P1 ;  /* 0x00005b0044937a11 */ /* 0x000fe200008f0eff */
        /* <DEDUP_REMOVED lines=18> */
[----:B------:R-:W-:Y:S01]  /*2730*/  IMAD.SHL.U32 R127, R127, 0x10, RZ ;  /* 0x000000107f7f7824 */ /* 0x000fe200078e00ff */
[----:B------:R-:W-:-:S02]  /*2740*/  LEA.HI.X.SX32 R137, R73, c[0x0][0x16c], 0x1, P3 ;  /* 0x00005b0049897a11 */ /* 0x000fc400018f0eff */
[----:B------:R-:W-:Y:S02]  /*2750*/  LEA.HI.X.SX32 R135, R74, c[0x0][0x16c], 0x1, P1 ;  /* 0x00005b004a877a11 */ /* 0x000fe400008f0eff */
[----:B------:R-:W-:Y:S02]  /*2760*/  LEA.HI.X.SX32 R73, R75, c[0x0][0x16c], 0x1, P0 ;  /* 0x00005b004b497a11 */ /* 0x000fe400000f0eff */
[----:B------:R-:W-:Y:S02]  /*2770*/  LEA.HI.X.SX32 R69, R86, c[0x0][0x16c], 0x1, P2 ;  /* 0x00005b0056457a11 */ /* 0x000fe400010f0eff */
[----:B------:R-:W-:Y:S01]  /*2780*/  LEA.HI.X.SX32 R65, R83, c[0x0][0x16c], 0x1, P5 ;  /* 0x00005b0053417a11 */ /* 0x000fe200028f0eff */
[----:B------:R-:W-:Y:S01]  /*2790*/  IMAD.WIDE R82, R82, 0x2, RZ ;  /* 0x0000000252527825 */ /* 0x000fe200078e02ff */
[----:B------:R-:W-:Y:S02]  /*27a0*/  LEA.HI.X.SX32 R121, R84, c[0x0][0x16c], 0x1, P4 ;  /* 0x00005b0054797a11 */ /* 0x000fe400020f0eff */
[----:B------:R-:W-:-:S02]  /*27b0*/  LEA R118, P3, R119, c[0x0][0x168], 0x1 ;  /* 0x00005a0077767a11 */ /* 0x000fc400078608ff */
[----:B------:R-:W-:Y:S02]  /*27c0*/  LEA R116, P1, R117, c[0x0][0x168], 0x1 ;  /* 0x00005a0075747a11 */ /* 0x000fe400078208ff */
[----:B------:R-:W-:Y:S02]  /*27d0*/  LEA R114, P0, R115, c[0x0][0x168], 0x1 ;  /* 0x00005a0073727a11 */ /* 0x000fe400078008ff */
[----:B------:R-:W-:Y:S02]  /*27e0*/  LEA R162, P2, R113, c[0x0][0x168], 0x1 ;  /* 0x00005a0071a27a11 */ /* 0x000fe400078408ff */
[----:B------:R-:W-:Y:S02]  /*27f0*/  LEA R110, P5, R156, c[0x0][0x168], 0x1 ;  /* 0x00005a009c6e7a11 */ /* 0x000fe400078a08ff */
[----:B------:R-:W-:Y:S02]  /*2800*/  LEA R164, P4, R109, c[0x0][0x168], 0x1 ;  /* 0x00005a006da47a11 */ /* 0x000fe400078808ff */
[----:B------:R-:W-:-:S02]  /*2810*/  LEA.HI.X.SX32 R119, R119, c[0x0][0x16c], 0x1, P3 ;  /* 0x00005b0077777a11 */ /* 0x000fc400018f0eff */
[----:B------:R-:W-:Y:S02]  /*2820*/  LEA.HI.X.SX32 R117, R117, c[0x0][0x16c], 0x1, P1 ;  /* 0x00005b0075757a11 */ /* 0x000fe400008f0eff */
[----:B------:R-:W-:Y:S02]  /*2830*/  LEA.HI.X.SX32 R115, R115, c[0x0][0x16c], 0x1, P0 ;  /* 0x00005b0073737a11 */ /* 0x000fe400000f0eff */
[----:B------:R-:W-:Y:S02]  /*2840*/  LEA.HI.X.SX32 R113, R113, c[0x0][0x16c], 0x1, P2 ;  /* 0x00005b0071717a11 */ /* 0x000fe400010f0eff */
[----:B------:R-:W-:Y:S02]  /*2850*/  LEA.HI.X.SX32 R156, R156, c[0x0][0x16c], 0x1, P5 ;  /* 0x00005b009c9c7a11 */ /* 0x000fe400028f0eff */
        /* <DEDUP_REMOVED lines=19> */
[----:B------:R-:W-:-:S02]  /*2990*/  LEA R84, P4, R67, c[0x0][0x168], 0x1 ;  /* 0x00005a0043547a11 */ /* 0x000fc400078808ff */
[----:B------:R-:W-:Y:S02]  /*29a0*/  LEA.HI.X.SX32 R151, R151, c[0x0][0x16c], 0x1, P6 ;  /* 0x00005b0097977a11 */ /* 0x000fe400030f0eff */
[----:B------:R-:W-:Y:S02]  /*29b0*/  LEA.HI.X.SX32 R95, R95, c[0x0][0x16c], 0x1, P3 ;  /* 0x00005b005f5f7a11 */ /* 0x000fe400018f0eff */
[----:B------:R-:W-:Y:S02]  /*29c0*/  LEA.HI.X.SX32 R93, R93, c[0x0][0x16c], 0x1, P1 ;  /* 0x00005b005d5d7a11 */ /* 0x000fe400008f0eff */
[----:B------:R-:W-:Y:S02]  /*29d0*/  LEA.HI.X.SX32 R91, R91, c[0x0][0x16c], 0x1, P0 ;  /* 0x00005b005b5b7a11 */ /* 0x000fe400000f0eff */
[----:B------:R-:W-:Y:S02]  /*29e0*/  LEA.HI.X.SX32 R89, R89, c[0x0][0x16c], 0x1, P2 ;  /* 0x00005b0059597a11 */ /* 0x000fe400010f0eff */
[----:B------:R-:W-:-:S02]  /*29f0*/  LEA.HI.X.SX32 R87, R66, c[0x0][0x16c], 0x1, P5 ;  /* 0x00005b0042577a11 */ /* 0x000fc400028f0eff */
[----:B------:R-:W-:Y:S02]  /*2a00*/  LEA.HI.X.SX32 R85, R67, c[0x0][0x16c], 0x1, P4 ;  /* 0x00005b0043557a11 */ /* 0x000fe400020f0eff */
.L_x_2:
[----:B------:R-:W-:Y:S02]  /*2a10*/  ISETP.GE.AND P0, PT, R133, UR4, PT ;  /* 0x0000000485007c0c */ /* 0x000fe4000bf06270 */
[----:B------:R-:W-:Y:S02]  /*2a20*/  IADD3 R66, P1, R82, R123, RZ ;  /* 0x0000007b52427210 */ /* 0x000fe40007f3e0ff */
[----:B------:R-:W-:-:S03]  /*2a30*/  PRMT R102, RZ, 0x7610, R102 ;  /* 0x00007610ff667816 */ /* 0x000fc60000000066 */
[----:B------:R-:W-:Y:S01]  /*2a40*/  IMAD.X R67, R83, 0x1, R80, P1 ;  /* 0x0000000153437824 */ /* 0x000fe200008e0650 */
[----:B------:R-:W-:-:S05]  /*2a50*/  ISETP.GE.AND P1, PT, R131, UR4, PT ;  /* 0x0000000483007c0c */ /* 0x000fca000bf26270 */
[----:B------:R0:W2:Y:S01]  /*2a60*/  @!P0 LDG.E.U16 R102, [R66.64] ;  /* 0x0000000642668981 */ /* 0x0000a2000c1e1500 */
[----:B------:R-:W-:Y:S02]  /*2a70*/  IADD3 R74, P0, R82, R125, RZ ;  /* 0x0000007d524a7210 */ /* 0x000fe40007f1e0ff */
[----:B------:R-:W-:Y:S02]  /*2a80*/  PRMT R165, RZ, 0x7610, R165 ;  /* 0x00007610ffa57816 */ /* 0x000fe400000000a5 */
[----:B------:R-:W-:Y:S01]  /*2a90*/  ISETP.GE.AND P2, PT, R132, UR4, PT ;  /* 0x0000000484007c0c */ /* 0x000fe2000bf46270 */
[----:B------:R-:W-:-:S05]  /*2aa0*/  IMAD.X R75, R83, 0x1, R81, P0 ;  /* 0x00000001534b7824 */ /* 0x000fca00000e0651 */
[----:B------:R1:W3:Y:S01]  /*2ab0*/  @!P1 LDG.E.U16 R165, [R74.64] ;  /* 0x000000064aa59981 */ /* 0x0002e2000c1e1500 */
[----:B------:R-:W-:Y:S01]  /*2ac0*/  PRMT R106, RZ, 0x7610, R106 ;  /* 0x00007610ff6a7816 */ /* 0x000fe2000000006a */
[C---:B------:R-:W-:Y:S02]  /*2ad0*/  IMAD.WIDE R70, R129.reuse, 0x2, R84 ;  /* 0x0000000281467825 */ /* 0x040fe400078e0254 */
[----:B------:R-:W-:Y:S01]  /*2ae0*/  BAR.SYNC.DEFER_BLOCKING 0x0 ;  /* 0x0000000000007b1d */ /* 0x000fe20000010000 */
[----:B------:R-:W-:Y:S01]  /*2af0*/  PRMT R108, RZ, 0x7610, R108 ;  /* 0x00007610ff6c7816 */ /* 0x000fe2000000006c */
[----:B0-----:R-:W-:Y:S01]  /*2b00*/  IMAD.WIDE R66, R129, 0x2, R86 ;  /* 0x0000000281427825 */ /* 0x001fe200078e0256 */
[----:B------:R-:W-:-:S03]  /*2b10*/  PRMT R111, RZ, 0x7610, R111 ;  /* 0x00007610ff6f7816 */ /* 0x000fc6000000006f */
[C---:B-1----:R-:W-:Y:S01]  /*2b20*/  IMAD.WIDE R74, R129.reuse, 0x2, R88 ;  /* 0x00000002814a7825 */ /* 0x042fe200078e0258 */
[----:B------:R-:W-:Y:S01]  /*2b30*/  PRMT R112, RZ, 0x7610, R112 ;  /* 0x00007610ff707816 */ /* 0x000fe20000000070 */
[----:B------:R0:W4:Y:S04]  /*2b40*/  @!P2 LDG.E.U16 R106, [R70.64] ;  /* 0x00000006466aa981 */ /* 0x000128000c1e1500 */
[----:B------:R1:W2:Y:S04]  /*2b50*/  @!P2 LDG.E.U16 R108, [R66.64] ;  /* 0x00000006426ca981 */ /* 0x0002a8000c1e1500 */
[----:B------:R1:W2:Y:S01]  /*2b60*/  @!P2 LDG.E.U16 R111, [R74.64] ;  /* 0x000000064a6fa981 */ /* 0x0002a2000c1e1500 */
[----:B0-----:R-:W-:-:S05]  /*2b70*/  IMAD.WIDE R70, R129, 0x2, R90 ;  /* 0x0000000281467825 */ /* 0x001fca00078e025a */
[----:B------:R0:W2:Y:S01]  /*2b80*/  @!P2 LDG.E.U16 R112, [R70.64] ;  /* 0x000000064670a981 */ /* 0x0000a2000c1e1500 */
[----:B------:R-:W-:Y:S01]  /*2b90*/  PRMT R160, RZ, 0x7610, R160 ;  /* 0x00007610ffa07816 */ /* 0x000fe200000000a0 */
[----:B-1----:R-:W-:Y:S01]  /*2ba0*/  IMAD.WIDE R66, R129, 0x2, R92 ;  /* 0x0000000281427825 */ /* 0x002fe200078e025c */
[----:B------:R-:W-:-:S04]  /*2bb0*/  PRMT R163, RZ, 0x7610, R163 ;  /* 0x00007610ffa37816 */ /* 0x000fc800000000a3 */
[----:B------:R1:W2:Y:S01]  /*2bc0*/  @!P2 LDG.E.U16 R160, [R66.64] ;  /* 0x0000000642a0a981 */ /* 0x0002a2000c1e1500 */
[----:B------:R-:W-:Y:S01]  /*2bd0*/  PRMT R158, RZ, 0x7610, R158 ;  /* 0x00007610ff9e7816 */ /* 0x000fe2000000009e */
[C---:B------:R-:W-:Y:S01]  /*2be0*/  IMAD.WIDE R74, R129.reuse, 0x2, R94 ;  /* 0x00000002814a7825 */ /* 0x040fe200078e025e */
[----:B------:R-:W-:Y:S02]  /*2bf0*/  PRMT R154, RZ, 0x7610, R154 ;  /* 0x00007610ff9a7816 */ /* 0x000fe4000000009a */
[----:B------:R-:W-:Y:S01]  /*2c00*/  PRMT R155, RZ, 0x7610, R155 ;  /* 0x00007610ff9b7816 */ /* 0x000fe2000000009b */
[C---:B0-----:R-:W-:Y:S01]  /*2c10*/  IMAD.WIDE R70, R129.reuse, 0x2, R96 ;  /* 0x0000000281467825 */ /* 0x041fe200078e0260 */
[----:B------:R0:W2:Y:S03]  /*2c20*/  @!P2 LDG.E.U16 R158, [R74.64] ;  /* 0x000000064a9ea981 */ /* 0x0000a6000c1e1500 */
[C---:B-1----:R-:W-:Y:S01]  /*2c30*/  IMAD.WIDE R66, R129.reuse, 0x2, R98 ;  /* 0x0000000281427825 */ /* 0x042fe200078e0262 */
[----:B------:R1:W2:Y:S04]  /*2c40*/  @!P2 LDG.E.U16 R154, [R70.64] ;  /* 0x00000006469aa981 */ /* 0x0002a8000c1e1500 */
[----:B------:R1:W2:Y:S01]  /*2c50*/  @!P2 LDG.E.U16 R163, [R66.64] ;  /* 0x0000000642a3a981 */ /* 0x0002a2000c1e1500 */
[----:B0-----:R-:W-:-:S05]  /*2c60*/  IMAD.WIDE R74, R129, 0x2, R100 ;  /* 0x00000002814a7825 */ /* 0x001fca00078e0264 */
[----:B------:R0:W2:Y:S01]  /*2c70*/  @!P2 LDG.E.U16 R155, [R74.64] ;  /* 0x000000064a9ba981 */ /* 0x0000a2000c1e1500 */
[----:B------:R-:W-:Y:S01]  /*2c80*/  PRMT R159, RZ, 0x7610, R159 ;  /* 0x00007610ff9f7816 */ /* 0x000fe2000000009f */
[----:B-1----:R-:W-:-:S05]  /*2c90*/  IMAD.WIDE R66, R129, 0x2, R104 ;  /* 0x0000000281427825 */ /* 0x002fca00078e0268 */
[----:B------:R1:W2:Y:S04]  /*2ca0*/  @!P2 LDG.E.U16 R159, [R66.64] ;  /* 0x00000006429fa981 */ /* 0x0002a8000c1e1500 */
[----:B--2---:R2:W-:Y:S02]  /*2cb0*/  STS.U16 [R130+0x2000], R102 ;  /* 0x0020006682007388 */ /* 0x0045e40000000400 */
[--C-:B--2---:R-:W-:Y:S01]  /*2cc0*/  IMAD.MOV.U32 R102, RZ, RZ, R157.reuse ;  /* 0x000000ffff667224 */ /* 0x104fe200078e009d */
[----:B------:R-:W-:-:S03]  /*2cd0*/  PRMT R157, RZ, 0x7610, R157 ;  /* 0x00007610ff9d7816 */ /* 0x000fc6000000009d */
[----:B------:R-:W-:-:S05]  /*2ce0*/  IMAD.WIDE R70, R129, 0x2, R102 ;  /* 0x0000000281467825 */ /* 0x000fca00078e0266 */
[----:B------:R2:W5:Y:S04]  /*2cf0*/  @!P2 LDG.E.U16 R157, [R70.64] ;  /* 0x00000006469da981 */ /* 0x000568000c1e1500 */
[----:B---3--:R-:W-:Y:S04]  /*2d00*/  STS.U16 [R130+0x2100], R165 ;  /* 0x002100a582007388 */ /* 0x008fe80000000400 */
[----:B----4-:R3:W-:Y:S04]  /*2d10*/  STS.U16 [R130], R106 ;  /* 0x0000006a82007388 */ /* 0x0107e80000000400 */
[----:B--2---:R2:W-:Y:S01]  /*2d20*/  STS.U16 [R130+0x100], R108 ;  /* 0x0001006c82007388 */ /* 0x0045e20000000400 */
[--C-:B---3--:R-:W-:Y:S01]  /*2d30*/  IMAD.MOV.U32 R106, RZ, RZ, R161.reuse ;  /* 0x000000ffff6a7224 */ /* 0x108fe200078e00a1 */
[----:B------:R-:W-:-:S02]  /*2d40*/  PRMT R161, RZ, 0x7610, R161 ;  /* 0x00007610ffa17816 */ /* 0x000fc400000000a1 */
[----:B------:R3:W-:Y:S01]  /*2d50*/  STS.U16 [R130+0x200], R111 ;  /* 0x0002006f82007388 */ /* 0x0007e20000000400 */
[----:B0-----:R-:W-:Y:S01]  /*2d60*/  IMAD.WIDE R74, R129, 0x2, R106 ;  /* 0x00000002814a7825 */ /* 0x001fe200078e026a */
[----:B------:R-:W-:-:S03]  /*2d70*/  PRMT R165, RZ, 0x7610, R165 ;  /* 0x00007610ffa57816 */ /* 0x000fc600000000a5 */
[----:B--2---:R-:W-:Y:S01]  /*2d80*/  IMAD.MOV.U32 R108, RZ, RZ, R164 ;  /* 0x000000ffff6c7224 */ /* 0x004fe200078e00a4 */
[----:B------:R0:W2:Y:S01]  /*2d90*/  @!P2 LDG.E.U16 R161, [R74.64] ;  /* 0x000000064aa1a981 */ /* 0x0000a2000c1e1500 */
[--C-:B---3--:R-:W-:Y:S01]  /*2da0*/  IMAD.MOV.U32 R111, RZ, RZ, R156.reuse ;  /* 0x000000ffff6f7224 */ /* 0x108fe200078e009c */
[----:B------:R-:W-:Y:S01]  /*2db0*/  PRMT R156, RZ, 0x7610, R156 ;  /* 0x00007610ff9c7816 */ /* 0x000fe2000000009c */
[C---:B------:R-:W-:Y:S01]  /*2dc0*/  IMAD.WIDE R70, R129.reuse, 0x2, R108 ;  /* 0x0000000281467825 */ /* 0x040fe200078e026c */
[----:B------:R3:W-:Y:S03]  /*2dd0*/  STS.U16 [R130+0x300], R112 ;  /* 0x0003007082007388 */ /* 0x0007e60000000400 */
[----:B-1----:R-:W-:Y:S01]  /*2de0*/  IMAD.WIDE R66, R129, 0x2, R110 ;  /* 0x0000000281427825 */ /* 0x002fe200078e026e */
[----:B------:R1:W4:Y:S01]  /*2df0*/  @!P2 LDG.E.U16 R165, [R70.64] ;  /* 0x0000000646a5a981 */ /* 0x000322000c1e1500 */
[----:B0-----:R-:W-:-:S03]  /*2e00*/  PRMT R75, RZ, 0x7610, R75 ;  /* 0x00007610ff4b7816 */ /* 0x001fc6000000004b */
[----:B------:R0:W4:Y:S01]  /*2e10*/  @!P2 LDG.E.U16 R156, [R66.64] ;  /* 0x00000006429ca981 */ /* 0x000122000c1e1500 */
[----:B---3--:R-:W-:-:S04]  /*2e20*/  IMAD.MOV.U32 R112, RZ, RZ, R162 ;  /* 0x000000ffff707224 */ /* 0x008fc800078e00a2 */
[----:B0-----:R-:W-:Y:S01]  /*2e30*/  IMAD.WIDE R66, R129, 0x2, R112 ;  /* 0x0000000281427825 */ /* 0x001fe200078e0270 */
[----:B-1----:R-:W-:-:S04]  /*2e40*/  PRMT R71, RZ, 0x7610, R71 ;  /* 0x00007610ff477816 */ /* 0x002fc80000000047 */
[----:B------:R0:W3:Y:S01]  /*2e50*/  @!P2 LDG.E.U16 R75, [R66.64] ;  /* 0x00000006424ba981 */ /* 0x0000e2000c1e1500 */
[----:B------:R-:W-:Y:S01]  /*2e60*/  PRMT R70, RZ, 0x7610, R70 ;  /* 0x00007610ff467816 */ /* 0x000fe20000000046 */
[C---:B0-----:R-:W-:Y:S02]  /*2e70*/  IMAD.WIDE R66, R129.reuse, 0x2, R114 ;  /* 0x0000000281427825 */ /* 0x041fe400078e0272 */
[----:B------:R0:W-:Y:S04]  /*2e80*/  STS.U16 [R130+0x400], R160 ;  /* 0x000400a082007388 */ /* 0x0001e80000000400 */
[----:B------:R1:W3:Y:S04]  /*2e90*/  @!P2 LDG.E.U16 R71, [R66.64] ;  /* 0x000000064247a981 */ /* 0x0002e8000c1e1500 */
[----:B------:R1:W-:Y:S01]  /*2ea0*/  STS.U16 [R130+0x700], R163 ;  /* 0x000700a382007388 */ /* 0x0003e20000000400 */
[----:B0-----:R-:W-:Y:S01]  /*2eb0*/  PRMT R160, RZ, 0x7610, R160 ;  /* 0x00007610ffa07816 */ /* 0x001fe200000000a0 */
[----:B-1----:R-:W-:-:S04]  /*2ec0*/  IMAD.WIDE R66, R129, 0x2, R116 ;  /* 0x0000000281427825 */ /* 0x002fc800078e0274 */
[----:B------:R-:W-:Y:S01]  /*2ed0*/  IMAD.WIDE R162, R129, 0x2, R120 ;  /* 0x0000000281a27825 */ /* 0x000fe200078e0278 */
[----:B------:R0:W3:Y:S04]  /*2ee0*/  @!P2 LDG.E.U16 R70, [R66.64] ;  /* 0x000000064246a981 */ /* 0x0000e8000c1e1500 */
[----:B------:R1:W3:Y:S01]  /*2ef0*/  @!P2 LDG.E.U16 R160, [R162.64] ;  /* 0x00000006a2a0a981 */ /* 0x0002e2000c1e1500 */
[----:B------:R-:W-:-:S03]  /*2f00*/  PRMT R74, RZ, 0x7610, R74 ;  /* 0x00007610ff4a7816 */ /* 0x000fc6000000004a */
[----:B------:R1:W-:Y:S01]  /*2f10*/  STS.U16 [R130+0x600], R154 ;  /* 0x0006009a82007388 */ /* 0x0003e20000000400 */
[----:B0-----:R-:W-:-:S03]  /*2f20*/  IMAD.WIDE R66, R129, 0x2, R118 ;  /* 0x0000000281427825 */ /* 0x001fc600078e0276 */
[----:B------:R0:W-:Y:S04]  /*2f30*/  STS.U16 [R130+0x800], R155 ;  /* 0x0008009b82007388 */ /* 0x0001e80000000400 */
[----:B------:R0:W3:Y:S01]  /*2f40*/  @!P2 LDG.E.U16 R74, [R66.64] ;  /* 0x00000006424aa981 */ /* 0x0000e2000c1e1500 */
[----:B-1----:R-:W-:Y:S02]  /*2f50*/  IMAD.MOV.U32 R154, RZ, RZ, R64 ;  /* 0x000000ffff9a7224 */ /* 0x002fe400078e0040 */
[--C-:B0-----:R-:W-:Y:S01]  /*2f60*/  IMAD.MOV.U32 R155, RZ, RZ, R65.reuse ;  /* 0x000000ffff9b7224 */ /* 0x101fe200078e0041 */
[----:B------:R-:W-:Y:S01]  /*2f70*/  PRMT R65, RZ, 0x7610, R65 ;  /* 0x00007610ff417816 */ /* 0x000fe20000000041 */
[----:B------:R-:W-:Y:S02]  /*2f80*/  IMAD.MOV.U32 R162, RZ, RZ, R68 ;  /* 0x000000ffffa27224 */ /* 0x000fe400078e0044 */
[----:B------:R-:W-:-:S04]  /*2f90*/  IMAD.WIDE R66, R129, 0x2, R154 ;  /* 0x0000000281427825 */ /* 0x000fc800078e029a */
[--C-:B------:R-:W-:Y:S01]  /*2fa0*/  IMAD.MOV.U32 R163, RZ, RZ, R69.reuse ;  /* 0x000000ffffa37224 */ /* 0x100fe200078e0045 */
[----:B------:R0:W3:Y:S01]  /*2fb0*/  @!P2 LDG.E.U16 R65, [R66.64] ;  /* 0x000000064241a981 */ /* 0x0000e2000c1e1500 */
[----:B------:R-:W-:-:S03]  /*2fc0*/  PRMT R69, RZ, 0x7610, R69 ;  /* 0x00007610ff457816 */ /* 0x000fc60000000045 */
[----:B------:R1:W-:Y:S04]  /*2fd0*/  STS.U16 [R130+0x500], R158 ;  /* 0x0005009e82007388 */ /* 0x0003e80000000400 */
[----:B------:R1:W-:Y:S01]  /*2fe0*/  STS.U16 [R130+0xa00], R159 ;  /* 0x000a009f82007388 */ /* 0x0003e20000000400 */
[----:B0-----:R-:W-:-:S04]  /*2ff0*/  IMAD.WIDE R66, R129, 0x2, R162 ;  /* 0x0000000281427825 */ /* 0x001fc800078e02a2 */
[----:B-1----:R-:W-:Y:S01]  /*3000*/  IMAD.MOV.U32 R158, RZ, RZ, R72 ;  /* 0x000000ffff9e7224 */ /* 0x002fe200078e0048 */
[----:B------:R0:W3:Y:S01]  /*3010*/  @!P2 LDG.E.U16 R69, [R66.64] ;  /* 0x000000064245a981 */ /* 0x0000e2000c1e1500 */
[--C-:B------:R-:W-:Y:S01]  /*3020*/  IMAD.MOV.U32 R159, RZ, RZ, R73.reuse ;  /* 0x000000ffff9f7224 */ /* 0x100fe200078e0049 */
[----:B------:R-:W-:-:S03]  /*3030*/  PRMT R73, RZ, 0x7610, R73 ;  /* 0x00007610ff497816 */ /* 0x000fc60000000049 */
[----:B0-----:R-:W-:-:S05]  /*3040*/  IMAD.WIDE R66, R129, 0x2, R158 ;  /* 0x0000000281427825 */ /* 0x001fca00078e029e */
[----:B------:R0:W3:Y:S02]  /*3050*/  @!P2 LDG.E.U16 R73, [R66.64] ;  /* 0x000000064249a981 */ /* 0x0000e4000c1e1500 */
[----:B0-----:R-:W-:Y:S01]  /*3060*/  IMAD.WIDE R66, R129, 0x2, R134 ;  /* 0x0000000281427825 */ /* 0x001fe200078e0286 */
[----:B------:R-:W-:Y:S02]  /*3070*/  PRMT R68, RZ, 0x7610, R68 ;  /* 0x00007610ff447816 */ /* 0x000fe40000000044 */
[----:B------:R-:W-:Y:S02]  /*3080*/  PRMT R64, RZ, 0x7610, R64 ;  /* 0x00007610ff407816 */ /* 0x000fe40000000040 */
[----:B------:R-:W-:Y:S01]  /*3090*/  PRMT R72, RZ, 0x7610, R72 ;  /* 0x00007610ff487816 */ /* 0x000fe20000000048 */
[----:B-----5:R0:W-:Y:S02]  /*30a0*/  STS.U16 [R130+0x900], R157 ;  /* 0x0009009d82007388 */ /* 0x0201e40000000400 */
[----:B0-----:R-:W-:-:S06]  /*30b0*/  PRMT R157, RZ, 0x7610, R157 ;  /* 0x00007610ff9d7816 */ /* 0x001fcc000000009d */
[----:B------:R0:W5:Y:S02]  /*30c0*/  @!P2 LDG.E.U16 R157, [R66.64] ;  /* 0x00000006429da981 */ /* 0x000164000c1e1500 */
[C---:B0-----:R-:W-:Y:S02]  /*30d0*/  IMAD.WIDE R66, R129.reuse, 0x2, R138 ;  /* 0x0000000281427825 */ /* 0x041fe400078e028a */
[----:B--2---:R0:W-:Y:S02]  /*30e0*/  STS.U16 [R130+0xb00], R161 ;  /* 0x000b00a182007388 */ /* 0x0041e40000000400 */
[----:B0-----:R-:W-:Y:S02]  /*30f0*/  PRMT R161, RZ, 0x7610, R161 ;  /* 0x00007610ffa17816 */ /* 0x001fe400000000a1 */
[----:B----4-:R0:W-:Y:S04]  /*3100*/  STS.U16 [R130+0xc00], R165 ;  /* 0x000c00a582007388 */ /* 0x0101e80000000400 */
[----:B------:R1:W2:Y:S01]  /*3110*/  @!P2 LDG.E.U16 R161, [R66.64] ;  /* 0x0000000642a1a981 */ /* 0x0002a2000c1e1500 */
[----:B0-----:R-:W-:-:S04]  /*3120*/  IMAD.WIDE R164, R129, 0x2, R136 ;  /* 0x0000000281a47825 */ /* 0x001fc800078e0288 */
[C---:B-1----:R-:W-:Y:S01]  /*3130*/  IMAD.WIDE R66, R129.reuse, 0x2, R140 ;  /* 0x0000000281427825 */ /* 0x042fe200078e028c */
[----:B------:R0:W4:Y:S04]  /*3140*/  @!P2 LDG.E.U16 R68, [R164.64] ;  /* 0x00000006a444a981 */ /* 0x000128000c1e1500 */
[----:B------:R1:W4:Y:S01]  /*3150*/  @!P2 LDG.E.U16 R64, [R66.64] ;  /* 0x000000064240a981 */ /* 0x000322000c1e1500 */
[----:B0-----:R-:W-:Y:S01]  /*3160*/  PRMT R165, RZ, 0x7610, R165 ;  /* 0x00007610ffa57816 */ /* 0x001fe200000000a5 */
[C---:B-1----:R-:W-:Y:S02]  /*3170*/  IMAD.WIDE R66, R129.reuse, 0x2, R142 ;  /* 0x0000000281427825 */ /* 0x042fe400078e028e */
[----:B------:R0:W-:Y:S04]  /*3180*/  STS.U16 [R130+0xd00], R156 ;  /* 0x000d009c82007388 */ /* 0x0001e80000000400 */
[----:B------:R1:W4:Y:S01]  /*3190*/  @!P2 LDG.E.U16 R165, [R66.64] ;  /* 0x0000000642a5a981 */ /* 0x000322000c1e1500 */
[----:B0-----:R-:W-:Y:S01]  /*31a0*/  PRMT R156, RZ, 0x7610, R156 ;  /* 0x00007610ff9c7816 */ /* 0x001fe2000000009c */
[----:B-1----:R-:W-:-:S02]  /*31b0*/  IMAD.WIDE R66, R129, 0x2, R144 ;  /* 0x0000000281427825 */ /* 0x002fc400078e0290 */
[----:B---3--:R0:W-:Y:S01]  /*31c0*/  STS.U16 [R130+0xe00], R75 ;  /* 0x000e004b82007388 */ /* 0x0081e20000000400 */
[----:B------:R-:W-:-:S03]  /*31d0*/  PRMT R164, RZ, 0x7610, R164 ;  /* 0x00007610ffa47816 */ /* 0x000fc600000000a4 */
[----:B------:R-:W-:Y:S04]  /*31e0*/  STS.U16 [R130+0xf00], R71 ;  /* 0x000f004782007388 */ /* 0x000fe80000000400 */
[----:B------:R1:W-:Y:S01]  /*31f0*/  STS.U16 [R130+0x1000], R70 ;  /* 0x0010004682007388 */ /* 0x0003e20000000400 */
[----:B0-----:R-:W-:-:S03]  /*3200*/  PRMT R75, RZ, 0x7610, R75 ;  /* 0x00007610ff4b7816 */ /* 0x001fc6000000004b */
[----:B------:R0:W3:Y:S01]  /*3210*/  @!P2 LDG.E.U16 R156, [R66.64] ;  /* 0x00000006429ca981 */ /* 0x0000e2000c1e1500 */
[----:B-1----:R-:W-:-:S04]  /*3220*/  IMAD.WIDE R70, R129, 0x2, R146 ;  /* 0x0000000281467825 */ /* 0x002fc800078e0292 */
[C---:B0-----:R-:W-:Y:S01]  /*3230*/  IMAD.WIDE R66, R129.reuse, 0x2, R148 ;  /* 0x0000000281427825 */ /* 0x041fe200078e0294 */
[----:B------:R0:W-:Y:S04]  /*3240*/  STS.U16 [R130+0x1200], R160 ;  /* 0x001200a082007388 */ /* 0x0001e80000000400 */
[----:B------:R1:W3:Y:S04]  /*3250*/  @!P2 LDG.E.U16 R164, [R70.64] ;  /* 0x0000000646a4a981 */ /* 0x0002e8000c1e1500 */
[----:B------:R1:W3:Y:S01]  /*3260*/  @!P2 LDG.E.U16 R75, [R66.64] ;  /* 0x00000006424ba981 */ /* 0x0002e2000c1e1500 */
[----:B0-----:R-:W-:Y:S01]  /*3270*/  PRMT R160, RZ, 0x7610, R160 ;  /* 0x00007610ffa07816 */ /* 0x001fe200000000a0 */
[----:B-1----:R-:W-:-:S04]  /*3280*/  IMAD.WIDE R70, R129, 0x2, R152 ;  /* 0x0000000281467825 */ /* 0x002fc800078e0298 */
[----:B------:R-:W-:Y:S01]  /*3290*/  IMAD.WIDE R66, R129, 0x2, R150 ;  /* 0x0000000281427825 */ /* 0x000fe200078e0296 */
[----:B------:R-:W3:Y:S04]  /*32a0*/  @!P2 LDG.E.U16 R160, [R70.64] ;  /* 0x0000000646a0a981 */ /* 0x000ee8000c1e1500 */
[----:B------:R-:W3:Y:S04]  /*32b0*/  @!P2 LDG.E.U16 R72, [R66.64] ;  /* 0x000000064248a981 */ /* 0x000ee8000c1e1500 */
[----:B------:R-:W-:Y:S04]  /*32c0*/  STS.U16 [R130+0x1100], R74 ;  /* 0x0011004a82007388 */ /* 0x000fe80000000400 */
[----:B------:R-:W-:Y:S04]  /*32d0*/  STS.U16 [R130+0x1300], R65 ;  /* 0x0013004182007388 */ /* 0x000fe80000000400 */
[----:B------:R-:W-:Y:S04]  /*32e0*/  STS.U16 [R130+0x1400], R69 ;  /* 0x0014004582007388 */ /* 0x000fe80000000400 */
[----:B------:R-:W-:Y:S01]  /*32f0*/  STS.U16 [R130+0x1500], R73 ;  /* 0x0015004982007388 */ /* 0x000fe20000000400 */
[----:B------:R-:W-:-:S04]  /*3300*/  IADD3 R122, R122, -0x1, RZ ;  /* 0xffffffff7a7a7810 */ /* 0x000fc80007ffe0ff */
[----:B------:R-:W-:Y:S01]  /*3310*/  ISETP.NE.U32.AND P0, PT, R122, RZ, PT ;  /* 0x000000ff7a00720c */ /* 0x000fe20003f05070 */
[----:B------:R-:W-:Y:S01]  /*3320*/  IMAD.WIDE R112, R127, 0x2, R112 ;  /* 0x000000027f707825 */ /* 0x000fe200078e0270 */
[----:B------:R-:W-:-:S03]  /*3330*/  UIADD3 UR4, UR4, -0x10, URZ ;  /* 0xfffffff004047890 */ /* 0x000fc6000fffe03f */
[----:B------:R-:W-:-:S04]  /*3340*/  IMAD.WIDE R110, R127, 0x2, R110 ;  /* 0x000000027f6e7825 */ /* 0x000fc800078e026e */
        /* <DEDUP_REMOVED lines=8> */
[C---:B------:R-:W-:Y:S01]  /*33d0*/  IMAD.WIDE R142, R127.reuse, 0x2, R142 ;  /* 0x000000027f8e7825 */ /* 0x040fe200078e028e */
[----:B-----5:R-:W-:Y:S04]  /*33e0*/  STS.U16 [R130+0x1600], R157 ;  /* 0x0016009d82007388 */ /* 0x020fe80000000400 */
[----:B--2---:R-:W-:Y:S04]  /*33f0*/  STS.U16 [R130+0x1800], R161 ;  /* 0x001800a182007388 */ /* 0x004fe80000000400 */
[----:B----4-:R-:W-:Y:S04]  /*3400*/  STS.U16 [R130+0x1700], R68 ;  /* 0x0017004482007388 */ /* 0x010fe80000000400 */
[----:B------:R-:W-:Y:S04]  /*3410*/  STS.U16 [R130+0x1900], R64 ;  /* 0x0019004082007388 */ /* 0x000fe80000000400 */
[----:B------:R-:W-:Y:S04]  /*3420*/  STS.U16 [R130+0x1a00], R165 ;  /* 0x001a00a582007388 */ /* 0x000fe80000000400 */
[----:B---3--:R-:W-:Y:S04]  /*3430*/  STS.U16 [R130+0x1b00], R156 ;  /* 0x001b009c82007388 */ /* 0x008fe80000000400 */
[----:B------:R-:W-:Y:S04]  /*3440*/  STS.U16 [R130+0x1c00], R164 ;  /* 0x001c00a482007388 */ /* 0x000fe80000000400 */
[----:B------:R-:W-:Y:S04]  /*3450*/  STS.U16 [R130+0x1d00], R75 ;  /* 0x001d004b82007388 */ /* 0x000fe80000000400 */
[----:B------:R-:W-:Y:S04]  /*3460*/  STS.U16 [R130+0x1f00], R160 ;  /* 0x001f00a082007388 */ /* 0x000fe80000000400 */
[----:B------:R-:W-:Y:S04]  /*3470*/  STS.U16 [R130+0x1e00], R72 ;  /* 0x001e004882007388 */ /* 0x000fe80000000400 */
[----:B------:R-:W-:Y:S06]  /*3480*/  BAR.SYNC.DEFER_BLOCKING 0x0 ;  /* 0x0000000000007b1d */ /* 0x000fec0000010000 */
[----:B------:R-:W-:Y:S04]  /*3490*/  LDSM.16.MT88.4 R64, [R128+0x2000] ;  /* 0x002000008040783b */ /* 0x000fe80000004200 */
[----:B------:R-:W0:Y:S04]  /*34a0*/  LDSM.16.M88.4 R68, [R126] ;  /* 0x000000007e44783b */ /* 0x000e280000000200 */
[----:B------:R-:W1:Y:S01]  /*34b0*/  LDSM.16.M88.4 R72, [R126+0x800] ;  /* 0x000800007e48783b */ /* 0x000e620000000200 */
[C---:B0-----:R-:W-:Y:S08]  /*34c0*/  HMMA.16816.F32 R56, R64.reuse, R68, R56 ;  /* 0x000000444038723c */ /* 0x041ff00000001838 */
[C---:B------:R-:W-:Y:S01]  /*34d0*/  HMMA.16816.F32 R52, R64.reuse, R70, R52 ;  /* 0x000000464034723c */ /* 0x040fe20000001834 */
[----:B------:R-:W0:Y:S07]  /*34e0*/  LDSM.16.M88.4 R68, [R126+0x1000] ;  /* 0x001000007e44783b */ /* 0x000e2e0000000200 */
[C---:B-1----:R-:W-:Y:S08]  /*34f0*/  HMMA.16816.F32 R48, R64.reuse, R72, R48 ;  /* 0x000000484030723c */ /* 0x042ff00000001830 */
[----:B------:R-:W-:Y:S01]  /*3500*/  HMMA.16816.F32 R44, R64, R74, R44 ;  /* 0x0000004a402c723c */ /* 0x000fe2000000182c */
[----:B------:R-:W1:Y:S01]  /*3510*/  LDSM.16.M88.4 R72, [R126+0x1800] ;  /* 0x001800007e48783b */ /* 0x000e620000000200 */
[----:B------:R-:W-:-:S04]  /*3520*/  IMAD.WIDE R140, R127, 0x2, R140 ;  /* 0x000000027f8c7825 */ /* 0x000fc800078e028c */
[----:B------:R-:W-:-:S04]  /*3530*/  IMAD.WIDE R138, R127, 0x2, R138 ;  /* 0x000000027f8a7825 */ /* 0x000fc800078e028a */
[----:B------:R-:W-:-:S04]  /*3540*/  IMAD.WIDE R136, R127, 0x2, R136 ;  /* 0x000000027f887825 */ /* 0x000fc800078e0288 */
[----:B------:R-:W-:-:S04]  /*3550*/  IMAD.WIDE R134, R127, 0x2, R134 ;  /* 0x000000027f867825 */ /* 0x000fc800078e0286 */
[----:B------:R-:W-:-:S04]  /*3560*/  IMAD.WIDE R120, R127, 0x2, R120 ;  /* 0x000000027f787825 */ /* 0x000fc800078e0278 */
[C---:B------:R-:W-:Y:S01]  /*3570*/  IMAD.WIDE R118, R127.reuse, 0x2, R118 ;  /* 0x000000027f767825 */ /* 0x040fe200078e0276 */
[----:B0-----:R-:W-:Y:S03]  /*3580*/  HMMA.16816.F32 R40, R64, R68, R40 ;  /* 0x000000444028723c */ /* 0x001fe60000001828 */
[----:B------:R-:W-:-:S04]  /*3590*/  IMAD.WIDE R116, R127, 0x2, R116 ;  /* 0x000000027f747825 */ /* 0x000fc800078e0274 */
[C---:B------:R-:W-:Y:S01]  /*35a0*/  IMAD.WIDE R114, R127.reuse, 0x2, R114 ;  /* 0x000000027f727825 */ /* 0x040fe200078e0272 */
[----:B------:R-:W-:Y:S03]  /*35b0*/  HMMA.16816.F32 R36, R64, R70, R36 ;  /* 0x000000464024723c */ /* 0x000fe60000001824 */
[----:B------:R-:W-:-:S04]  /*35c0*/  IMAD.WIDE R68, R127, 0x2, R162 ;  /* 0x000000027f447825 */ /* 0x000fc800078e02a2 */
[----:B------:R-:W-:Y:S01]  /*35d0*/  IMAD.MOV.U32 R162, RZ, RZ, R112 ;  /* 0x000000ffffa27224 */ /* 0x000fe200078e0070 */
[----:B-1----:R-:W-:Y:S01]  /*35e0*/  HMMA.16816.F32 R32, R64, R72, R32 ;  /* 0x000000484020723c */ /* 0x002fe20000001820 */
[----:B------:R-:W-:Y:S02]  /*35f0*/  IMAD.MOV.U32 R156, RZ, RZ, R111 ;  /* 0x000000ffff9c7224 */ /* 0x000fe400078e006f */
[----:B------:R-:W-:Y:S02]  /*3600*/  IMAD.MOV.U32 R164, RZ, RZ, R108 ;  /* 0x000000ffffa47224 */ /* 0x000fe400078e006c */
[----:B------:R-:W-:-:S03]  /*3610*/  IMAD.WIDE R104, R127, 0x2, R104 ;  /* 0x000000027f687825 */ /* 0x000fc600078e0268 */
[----:B------:R-:W-:Y:S01]  /*3620*/  HMMA.16816.F32 R60, R64, R74, R60 ;  /* 0x0000004a403c723c */ /* 0x000fe2000000183c */
[----:B------:R-:W-:-:S04]  /*3630*/  IMAD.WIDE R72, R127, 0x2, R158 ;  /* 0x000000027f487825 */ /* 0x000fc800078e029e */
[----:B------:R-:W-:Y:S02]  /*3640*/  IMAD.MOV.U32 R161, RZ, RZ, R106 ;  /* 0x000000ffffa17224 */ /* 0x000fe400078e006a */
[----:B------:R-:W-:-:S04]  /*3650*/  IMAD.WIDE R64, R127, 0x2, R154 ;  /* 0x000000027f407825 */ /* 0x000fc800078e029a */
[----:B------:R-:W-:-:S04]  /*3660*/  IMAD.WIDE R100, R127, 0x2, R100 ;  /* 0x000000027f647825 */ /* 0x000fc800078e0264 */
[----:B------:R-:W-:-:S04]  /*3670*/  IMAD.WIDE R98, R127, 0x2, R98 ;  /* 0x000000027f627825 */ /* 0x000fc800078e0262 */
[----:B------:R-:W-:Y:S02]  /*3680*/  IMAD.MOV.U32 R157, RZ, RZ, R102 ;  /* 0x000000ffff9d7224 */ /* 0x000fe400078e0066 */
[----:B------:R-:W-:-:S04]  /*3690*/  IMAD.WIDE R96, R127, 0x2, R96 ;  /* 0x000000027f607825 */ /* 0x000fc800078e0260 */
[----:B------:R-:W-:-:S04]  /*36a0*/  IMAD.WIDE R94, R127, 0x2, R94 ;  /* 0x000000027f5e7825 */ /* 0x000fc800078e025e */
[----:B------:R-:W-:-:S04]  /*36b0*/  IMAD.WIDE R92, R127, 0x2, R92 ;  /* 0x000000027f5c7825 */ /* 0x000fc800078e025c */
[----:B------:R-:W-:-:S04]  /*36c0*/  IMAD.WIDE R90, R127, 0x2, R90 ;  /* 0x000000027f5a7825 */ /* 0x000fc800078e025a */
[----:B------:R-:W-:-:S04]  /*36d0*/  IMAD.WIDE R88, R127, 0x2, R88 ;  /* 0x000000027f587825 */ /* 0x000fc800078e0258 */
[----:B------:R-:W-:-:S04]  /*36e0*/  IMAD.WIDE R86, R127, 0x2, R86 ;  /* 0x000000027f567825 */ /* 0x000fc800078e0256 */
[----:B------:R-:W-:-:S04]  /*36f0*/  IMAD.WIDE R84, R127, 0x2, R84 ;  /* 0x000000027f547825 */ /* 0x000fc800078e0254 */
[----:B------:R-:W-:Y:S01]  /*3700*/  IMAD.WIDE R82, R124, 0x2, R82 ;  /* 0x000000027c527825 */ /* 0x000fe200078e0252 */
[----:B------:R-:W-:Y:S05]  /*3710*/  @P0 BRA `(.L_x_2) ;  /* 0xfffff2f000000947 */ /* 0x000fea000383ffff */
[----:B------:R-:W-:Y:S02]  /*3720*/  F2FP.PACK_AB R72, R55, R59 ;  /* 0x0000003b3748723e */ /* 0x000fe400000000ff */
[----:B------:R-:W-:Y:S02]  /*3730*/  F2FP.PACK_AB R68, R54, R58 ;  /* 0x0000003a3644723e */ /* 0x000fe400000000ff */
[----:B------:R-:W-:Y:S02]  /*3740*/  F2FP.PACK_AB R64, R53, R57 ;  /* 0x000000393540723e */ /* 0x000fe400000000ff */
[----:B------:R-:W-:Y:S02]  /*3750*/  F2FP.PACK_AB R75, R63, R35 ;  /* 0x000000233f4b723e */ /* 0x000fe400000000ff */
[----:B------:R-:W-:Y:S02]  /*3760*/  F2FP.PACK_AB R74, R39, R43 ;  /* 0x0000002b274a723e */ /* 0x000fe400000000ff */
[----:B------:R-:W-:-:S02]  /*3770*/  F2FP.PACK_AB R73, R47, R51 ;  /* 0x000000332f49723e */ /* 0x000fc400000000ff */
        /* <DEDUP_REMOVED lines=10> */
.L_x_1:
[----:B------:R-:W-:Y:S01]  /*3820*/  BAR.SYNC.DEFER_BLOCKING 0x0 ;  /* 0x0000000000007b1d */ /* 0x000fe20000010000 */
[C---:B------:R-:W-:Y:S01]  /*3830*/  IMAD.SHL.U32 R34, R79.reuse, 0x4, RZ ;  /* 0x000000044f227824 */ /* 0x040fe200078e00ff */
[C---:B------:R-:W-:Y:S01]  /*3840*/  LOP3.LUT R32, R79.reuse, 0x60, RZ, 0xc0, !PT ;  /* 0x000000604f207812 */ /* 0x040fe200078ec0ff */
[C---:B------:R-:W-:Y:S01]  /*3850*/  IMAD.SHL.U32 R33, R79.reuse, 0x100, RZ ;  /* 0x000001004f217824 */ /* 0x040fe200078e00ff */
[----:B------:R-:W-:Y:S01]  /*3860*/  ISETP.GE.AND P0, PT, R2, c[0x0][0x178], PT ;  /* 0x00005e0002007a0c */ /* 0x000fe20003f06270 */
[C---:B------:R-:W-:Y:S01]  /*3870*/  IMAD.SHL.U32 R36, R79.reuse, 0x400, RZ ;  /* 0x000004004f247824 */ /* 0x040fe200078e00ff */
[----:B------:R-:W-:Y:S01]  /*3880*/  LOP3.LUT R35, R34, 0x70, RZ, 0xc0, !PT ;  /* 0x0000007022237812 */ /* 0x000fe200078ec0ff */
[----:B------:R-:W-:Y:S01]  /*3890*/  IMAD.SHL.U32 R37, R79, 0x10, RZ ;  /* 0x000000104f257824 */ /* 0x000fe200078e00ff */
[----:B------:R-:W-:Y:S01]  /*38a0*/  LOP3.LUT R33, R0, 0x1800, R33, 0xf8, !PT ;  /* 0x0000180000217812 */ /* 0x000fe200078ef821 */
[----:B------:R-:W-:Y:S01]  /*38b0*/  IMAD R0, R2, c[0x0][0x194], RZ ;  /* 0x0000650002007a24 */ /* 0x000fe200078e02ff */
[----:B------:R-:W-:Y:S01]  /*38c0*/  LOP3.LUT R36, R36, 0x1800, RZ, 0xc0, !PT ;  /* 0x0000180024247812 */ /* 0x000fe200078ec0ff */
[----:B------:R-:W-:Y:S01]  /*38d0*/  IMAD R32, R32, 0x10, R35 ;  /* 0x0000001020207824 */ /* 0x000fe200078e0223 */
[C---:B------:R-:W-:Y:S01]  /*38e0*/  ISETP.LT.AND P3, PT, R77.reuse, c[0x0][0x17c], !P0 ;  /* 0x00005f004d007a0c */ /* 0x040fe20004761270 */
[----:B------:R-:W-:Y:S01]  /*38f0*/  IMAD R2, R78, c[0x0][0x198], RZ ;  /* 0x000066004e027a24 */ /* 0x000fe200078e02ff */
[----:B------:R-:W-:Y:S01]  /*3900*/  LOP3.LUT R36, R36, 0x1f0, R37, 0xf8, !PT ;  /* 0x000001f024247812 */ /* 0x000fe200078ef825 */
[----:B------:R-:W-:Y:S01]  /*3910*/  IMAD R77, R77, c[0x0][0x198], RZ ;  /* 0x000066004d4d7a24 */ /* 0x000fe200078e02ff */
[----:B------:R-:W-:Y:S01]  /*3920*/  LOP3.LUT R48, R33, R32, RZ, 0x3c, !PT ;  /* 0x0000002021307212 */ /* 0x000fe200078e3cff */
[----:B------:R-:W-:Y:S01]  /*3930*/  IMAD.MOV.U32 R59, RZ, RZ, c[0x0][0x198] ;  /* 0x00006600ff3b7624 */ /* 0x000fe200078e00ff */
[----:B------:R-:W-:-:S02]  /*3940*/  LOP3.LUT R79, R36, 0x60, R79, 0x78, !PT ;  /* 0x00000060244f7812 */ /* 0x000fc400078e784f */
[----:B------:R-:W-:Y:S02]  /*3950*/  ISETP.LT.AND P4, PT, R78, c[0x0][0x17c], !P0 ;  /* 0x00005f004e007a0c */ /* 0x000fe40004781270 */
[----:B------:R-:W-:Y:S01]  /*3960*/  ISETP.LT.AND P2, PT, R27, c[0x0][0x17c], !P0 ;  /* 0x00005f001b007a0c */ /* 0x000fe20004741270 */
[----:B------:R0:W-:Y:S04]  /*3970*/  STS.128 [R48], R52 ;  /* 0x0000003430007388 */ /* 0x0001e80000000c00 */
[----:B------:R-:W-:Y:S04]  /*3980*/  STS.128 [R48+0x100], R64 ;  /* 0x0001004030007388 */ /* 0x000fe80000000c00 */
[----:B------:R-:W-:Y:S04]  /*3990*/  STS.128 [R48+0x80], R68 ;  /* 0x0000804430007388 */ /* 0x000fe80000000c00 */
[----:B------:R1:W-:Y:S04]  /*39a0*/  STS.128 [R48+0x180], R72 ;  /* 0x0001804830007388 */ /* 0x0003e80000000c00 */
[----:B------:R-:W-:Y:S01]  /*39b0*/  BAR.SYNC.DEFER_BLOCKING 0x0 ;  /* 0x0000000000007b1d */ /* 0x000fe20000010000 */
[----:B0-----:R-:W-:-:S04]  /*39c0*/  LEA R55, P1, R0, c[0x0][0x170], 0x1 ;  /* 0x00005c0000377a11 */ /* 0x001fc800078208ff */
[----:B------:R-:W-:Y:S02]  /*39d0*/  LEA.HI.X.SX32 R57, R0, c[0x0][0x174], 0x1, P1 ;  /* 0x00005d0000397a11 */ /* 0x000fe400008f0eff */
[----:B------:R-:W-:-:S04]  /*39e0*/  LEA R50, P5, R77, R55, 0x1 ;  /* 0x000000374d327211 */ /* 0x000fc800078a08ff */
[----:B------:R-:W-:Y:S02]  /*39f0*/  LEA.HI.X.SX32 R51, R77, R57, 0x1, P5 ;  /* 0x000000394d337211 */ /* 0x000fe400028f0eff */
[C---:B-1----:R-:W-:Y:S02]  /*3a00*/  LEA R48, P1, R2.reuse, R55, 0x1 ;  /* 0x0000003702307211 */ /* 0x042fe400078208ff */
[----:B------:R-:W-:Y:S02]  /*3a10*/  ISETP.LT.AND P5, PT, R25, c[0x0][0x17c], !P0 ;  /* 0x00005f0019007a0c */ /* 0x000fe400047a1270 */
[----:B------:R-:W-:Y:S01]  /*3a20*/  LEA.HI.X.SX32 R49, R2, R57, 0x1, P1 ;  /* 0x0000003902317211 */ /* 0x000fe200008f0eff */
[----:B------:R-:W-:Y:S01]  /*3a30*/  IMAD R2, R59, 0x10, R2 ;  /* 0x000000103b027824 */ /* 0x000fe200078e0202 */
[----:B------:R-:W-:-:S03]  /*3a40*/  ISETP.LT.AND P1, PT, R28, c[0x0][0x17c], !P0 ;  /* 0x00005f001c007a0c */ /* 0x000fc60004721270 */
[C---:B------:R-:W-:Y:S01]  /*3a50*/  IMAD R0, R59.reuse, 0x8, R2 ;  /* 0x000000083b007824 */ /* 0x040fe200078e0202 */
[C---:B------:R-:W-:Y:S01]  /*3a60*/  LEA R52, P6, R2.reuse, R55, 0x1 ;  /* 0x0000003702347211 */ /* 0x040fe200078c08ff */
[----:B------:R-:W0:Y:S03]  /*3a70*/  LDS.128 R44, [R79] ;  /* 0x000000004f2c7984 */ /* 0x000e260000000c00 */
[----:B------:R-:W-:Y:S01]  /*3a80*/  LEA.HI.X.SX32 R53, R2, R57, 0x1, P6 ;  /* 0x0000003902357211 */ /* 0x000fe200030f0eff */
[----:B------:R-:W1:Y:S01]  /*3a90*/  LDS.128 R40, [R79+0x200] ;  /* 0x000200004f287984 */ /* 0x000e620000000c00 */
[----:B------:R-:W-:-:S03]  /*3aa0*/  IMAD R2, R59, 0x8, R0 ;  /* 0x000000083b027824 */ /* 0x000fc600078e0200 */
[----:B------:R-:W2:Y:S04]  /*3ab0*/  LDS.128 R36, [R79+0x400] ;  /* 0x000400004f247984 */ /* 0x000ea80000000c00 */
[----:B------:R-:W3:Y:S04]  /*3ac0*/  LDS.128 R32, [R79+0x600] ;  /* 0x000600004f207984 */ /* 0x000ee80000000c00 */
[----:B0-----:R0:W-:Y:S01]  /*3ad0*/  @P4 STG.E.U16 [R48.64], R44 ;  /* 0x0000002c30004986 */ /* 0x0011e2000c101506 */
[----:B------:R-:W-:-:S03]  /*3ae0*/  ISETP.LT.AND P4, PT, R26, c[0x0][0x17c], !P0 ;  /* 0x00005f001a007a0c */ /* 0x000fc60004781270 */
[----:B-1----:R1:W-:Y:S01]  /*3af0*/  @P3 STG.E.U16 [R50.64], R40 ;  /* 0x0000002832003986 */ /* 0x0023e2000c101506 */
[----:B------:R-:W-:Y:S02]  /*3b00*/  ISETP.LT.AND P3, PT, R24, c[0x0][0x17c], !P0 ;  /* 0x00005f0018007a0c */ /* 0x000fe40004761270 */
[C---:B------:R-:W-:Y:S01]  /*3b10*/  LEA R24, P6, R0.reuse, R55, 0x1 ;  /* 0x0000003700187211 */ /* 0x040fe200078c08ff */
[----:B--2---:R-:W-:Y:S01]  /*3b20*/  @P1 STG.E.U16 [R52.64], R36 ;  /* 0x0000002434001986 */ /* 0x004fe2000c101506 */
[----:B------:R-:W-:Y:S02]  /*3b30*/  ISETP.LT.AND P1, PT, R23, c[0x0][0x17c], !P0 ;  /* 0x00005f0017007a0c */ /* 0x000fe40004721270 */
[----:B------:R-:W-:Y:S01]  /*3b40*/  LEA.HI.X.SX32 R25, R0, R57, 0x1, P6 ;  /* 0x0000003900197211 */ /* 0x000fe200030f0eff */
[C---:B------:R-:W-:Y:S01]  /*3b50*/  IMAD R0, R59.reuse, 0x8, R2 ;  /* 0x000000083b007824 */ /* 0x040fe200078e0202 */
[----:B------:R-:W-:Y:S02]  /*3b60*/  LEA R26, P6, R2, R55, 0x1 ;  /* 0x00000037021a7211 */ /* 0x000fe400078c08ff */
[----:B0-----:R-:W-:Y:S01]  /*3b70*/  PRMT R44, R44, 0x7632, R44 ;  /* 0x000076322c2c7816 */ /* 0x001fe2000000002c */
[----:B---3--:R0:W-:Y:S01]  /*3b80*/  @P2 STG.E.U16 [R24.64], R32 ;  /* 0x0000002018002986 */ /* 0x0081e2000c101506 */
[----:B------:R-:W-:Y:S01]  /*3b90*/  LEA.HI.X.SX32 R27, R2, R57, 0x1, P6 ;  /* 0x00000039021b7211 */ /* 0x000fe200030f0eff */
[----:B------:R-:W-:Y:S01]  /*3ba0*/  IMAD R2, R59, 0x8, R0 ;  /* 0x000000083b027824 */ /* 0x000fe200078e0200 */
[----:B------:R-:W-:-:S02]  /*3bb0*/  ISETP.LT.AND P2, PT, R22, c[0x0][0x17c], !P0 ;  /* 0x00005f0016007a0c */ /* 0x000fc40004741270 */
[----:B------:R-:W-:Y:S01]  /*3bc0*/  LEA R22, P6, R0, R55, 0x1 ;  /* 0x0000003700167211 */ /* 0x000fe200078c08ff */
[----:B------:R2:W-:Y:S01]  /*3bd0*/  @P4 STG.E.U16 [R26.64], R44 ;  /* 0x0000002c1a004986 */ /* 0x0005e2000c101506 */
[C---:B------:R-:W-:Y:S01]  /*3be0*/  ISETP.LT.AND P4, PT, R76.reuse, c[0x0][0x17c], !P0 ;  /* 0x00005f004c007a0c */ /* 0x040fe20004781270 */
[----:B------:R-:W-:Y:S01]  /*3bf0*/  IMAD R76, R76, c[0x0][0x198], RZ ;  /* 0x000066004c4c7a24 */ /* 0x000fe200078e02ff */
[----:B------:R-:W-:Y:S02]  /*3c00*/  LEA.HI.X.SX32 R23, R0, R57, 0x1, P6 ;  /* 0x0000003900177211 */ /* 0x000fe400030f0eff */
[----:B------:R-:W-:Y:S02]  /*3c10*/  LEA R48, P6, R2, R55, 0x1 ;  /* 0x0000003702307211 */ /* 0x000fe400078c08ff */
[----:B-1----:R-:W-:Y:S02]  /*3c20*/  PRMT R40, R40, 0x7632, R40 ;  /* 0x0000763228287816 */ /* 0x002fe40000000028 */
[----:B------:R-:W-:Y:S01]  /*3c30*/  LEA.HI.X.SX32 R49, R2, R57, 0x1, P6 ;  /* 0x0000003902317211 */ /* 0x000fe200030f0eff */
[C---:B------:R-:W-:Y:S01]  /*3c40*/  IMAD R2, R59.reuse, 0x10, R2 ;  /* 0x000000103b027824 */ /* 0x040fe200078e0202 */
[----:B0-----:R-:W-:Y:S01]  /*3c50*/  LEA R24, P6, R76, R55, 0x1 ;  /* 0x000000374c187211 */ /* 0x001fe200078c08ff */
[----:B------:R0:W-:Y:S01]  /*3c60*/  @P5 STG.E.U16 [R22.64], R40 ;  /* 0x0000002816005986 */ /* 0x0001e2000c101506 */
[----:B------:R-:W-:Y:S01]  /*3c70*/  PRMT R36, R36, 0x7632, R36 ;  /* 0x0000763224247816 */ /* 0x000fe20000000024 */
[----:B------:R-:W-:Y:S01]  /*3c80*/  IMAD R0, R59, 0x8, R2 ;  /* 0x000000083b007824 */ /* 0x000fe200078e0202 */
[----:B------:R-:W-:-:S02]  /*3c90*/  LEA.HI.X.SX32 R25, R76, R57, 0x1, P6 ;  /* 0x000000394c197211 */ /* 0x000fc400030f0eff */
[----:B--2---:R-:W-:Y:S01]  /*3ca0*/  LEA R26, P6, R2, R55, 0x1 ;  /* 0x00000037021a7211 */ /* 0x004fe200078c08ff */
[----:B------:R-:W-:Y:S01]  /*3cb0*/  @P3 STG.E.U16 [R48.64], R36 ;  /* 0x0000002430003986 */ /* 0x000fe2000c101506 */
[----:B------:R-:W-:Y:S02]  /*3cc0*/  ISETP.LT.AND P3, PT, R20, c[0x0][0x17c], !P0 ;  /* 0x00005f0014007a0c */ /* 0x000fe40004761270 */
[----:B------:R-:W-:Y:S01]  /*3cd0*/  LEA.HI.X.SX32 R27, R2, R57, 0x1, P6 ;  /* 0x00000039021b7211 */ /* 0x000fe200030f0eff */
[----:B------:R-:W-:Y:S01]  /*3ce0*/  IMAD R2, R59, 0x8, R0 ;  /* 0x000000083b027824 */ /* 0x000fe200078e0200 */
[----:B------:R-:W-:Y:S02]  /*3cf0*/  LEA R20, P6, R0, R55, 0x1 ;  /* 0x0000003700147211 */ /* 0x000fe400078c08ff */
[----:B------:R-:W-:Y:S02]  /*3d00*/  PRMT R32, R32, 0x7632, R32 ;  /* 0x0000763220207816 */ /* 0x000fe40000000020 */
[----:B------:R-:W-:-:S02]  /*3d10*/  ISETP.LT.AND P5, PT, R21, c[0x0][0x17c], !P0 ;  /* 0x00005f0015007a0c */ /* 0x000fc400047a1270 */
[----:B------:R-:W-:Y:S01]  /*3d20*/  LEA.HI.X.SX32 R21, R0, R57, 0x1, P6 ;  /* 0x0000003900157211 */ /* 0x000fe200030f0eff */
[----:B------:R-:W-:Y:S01]  /*3d30*/  IMAD R0, R59, 0x8, R2 ;  /* 0x000000083b007824 */ /* 0x000fe200078e0202 */
[C---:B0-----:R-:W-:Y:S01]  /*3d40*/  LEA R22, P6, R2.reuse, R55, 0x1 ;  /* 0x0000003702167211 */ /* 0x041fe200078c08ff */
[----:B------:R0:W-:Y:S01]  /*3d50*/  @P4 STG.E.U16 [R24.64], R32 ;  /* 0x0000002018004986 */ /* 0x0001e2000c101506 */
[----:B------:R-:W-:Y:S02]  /*3d60*/  ISETP.LT.AND P4, PT, R19, c[0x0][0x17c], !P0 ;  /* 0x00005f0013007a0c */ /* 0x000fe40004781270 */
[----:B------:R-:W-:Y:S01]  /*3d70*/  LEA.HI.X.SX32 R23, R2, R57, 0x1, P6 ;  /* 0x0000003902177211 */ /* 0x000fe200030f0eff */
[----:B------:R1:W-:Y:S01]  /*3d80*/  @P1 STG.E.U16 [R26.64], R45 ;  /* 0x0000002d1a001986 */ /* 0x0003e2000c101506 */
[----:B------:R-:W-:Y:S01]  /*3d90*/  ISETP.LT.AND P1, PT, R18, c[0x0][0x17c], !P0 ;  /* 0x00005f0012007a0c */ /* 0x000fe20004721270 */
[----:B------:R-:W-:Y:S01]  /*3da0*/  IMAD R2, R59, 0x8, R0 ;  /* 0x000000083b027824 */ /* 0x000fe200078e0200 */
[----:B------:R-:W-:Y:S01]  /*3db0*/  LEA R18, P6, R0, R55, 0x1 ;  /* 0x0000003700127211 */ /* 0x000fe200078c08ff */
[----:B------:R2:W-:Y:S01]  /*3dc0*/  @P2 STG.E.U16 [R20.64], R41 ;  /* 0x0000002914002986 */ /* 0x0005e2000c101506 */
[----:B------:R-:W-:-:S02]  /*3dd0*/  ISETP.LT.AND P2, PT, R17, c[0x0][0x17c], !P0 ;  /* 0x00005f0011007a0c */ /* 0x000fc40004741270 */
[----:B------:R-:W-:Y:S01]  /*3de0*/  LEA.HI.X.SX32 R19, R0, R57, 0x1, P6 ;  /* 0x0000003900137211 */ /* 0x000fe200030f0eff */
[----:B------:R-:W-:Y:S01]  /*3df0*/  IMAD R0, R59, 0x8, R2 ;  /* 0x000000083b007824 */ /* 0x000fe200078e0202 */
[----:B0-----:R-:W-:Y:S01]  /*3e00*/  LEA R24, P6, R2, R55, 0x1 ;  /* 0x0000003702187211 */ /* 0x001fe200078c08ff */
[----:B------:R-:W-:Y:S01]  /*3e10*/  @P5 STG.E.U16 [R22.64], R37 ;  /* 0x0000002516005986 */ /* 0x000fe2000c101506 */
[----:B------:R-:W-:Y:S02]  /*3e20*/  ISETP.LT.AND P5, PT, R16, c[0x0][0x17c], !P0 ;  /* 0x00005f0010007a0c */ /* 0x000fe400047a1270 */
[----:B-1----:R-:W-:Y:S01]  /*3e30*/  PRMT R45, R45, 0x7632, R45 ;  /* 0x000076322d2d7816 */ /* 0x002fe2000000002d */
[----:B------:R0:W-:Y:S01]  /*3e40*/  @P3 STG.E.U16 [R18.64], R33 ;  /* 0x0000002112003986 */ /* 0x0001e2000c101506 */
[----:B------:R-:W-:Y:S01]  /*3e50*/  LEA.HI.X.SX32 R25, R2, R57, 0x1, P6 ;  /* 0x0000003902197211 */ /* 0x000fe200030f0eff */
[----:B------:R-:W-:Y:S01]  /*3e60*/  IMAD R2, R59, 0x8, R0 ;  /* 0x000000083b027824 */ /* 0x000fe200078e0200 */
[----:B------:R-:W-:-:S02]  /*3e70*/  LEA R16, P6, R0, R55, 0x1 ;  /* 0x0000003700107211 */ /* 0x000fc400078c08ff */
[----:B--2---:R-:W-:Y:S01]  /*3e80*/  PRMT R41, R41, 0x7632, R41 ;  /* 0x0000763229297816 */ /* 0x004fe20000000029 */
[----:B------:R-:W-:Y:S01]  /*3e90*/  @P4 STG.E.U16 [R24.64], R45 ;  /* 0x0000002d18004986 */ /* 0x000fe2000c101506 */
[----:B------:R-:W-:Y:S02]  /*3ea0*/  LEA.HI.X.SX32 R17, R0, R57, 0x1, P6 ;  /* 0x0000003900117211 */ /* 0x000fe400030f0eff */
[C---:B------:R-:W-:Y:S01]  /*3eb0*/  ISETP.LT.AND P4, PT, R31.reuse, c[0x0][0x17c], !P0 ;  /* 0x00005f001f007a0c */ /* 0x040fe20004781270 */
[----:B------:R-:W-:Y:S01]  /*3ec0*/  IMAD R31, R31, c[0x0][0x198], RZ ;  /* 0x000066001f1f7a24 */ /* 0x000fe200078e02ff */
[----:B------:R-:W-:Y:S01]  /*3ed0*/  LEA R20, P6, R2, R55, 0x1 ;  /* 0x0000003702147211 */ /* 0x000fe200078c08ff */
[----:B------:R1:W-:Y:S01]  /*3ee0*/  @P1 STG.E.U16 [R16.64], R41 ;  /* 0x0000002910001986 */ /* 0x0003e2000c101506 */
[----:B------:R-:W-:Y:S02]  /*3ef0*/  ISETP.LT.AND P1, PT, R14, c[0x0][0x17c], !P0 ;  /* 0x00005f000e007a0c */ /* 0x000fe40004721270 */
[----:B------:R-:W-:Y:S01]  /*3f00*/  LEA.HI.X.SX32 R21, R2, R57, 0x1, P6 ;  /* 0x0000003902157211 */ /* 0x000fe200030f0eff */
[----:B------:R-:W-:Y:S01]  /*3f10*/  IMAD R2, R59, 0x10, R2 ;  /* 0x000000103b027824 */ /* 0x000fe200078e0202 */
[----:B------:R-:W-:-:S02]  /*3f20*/  LEA R14, P6, R31, R55, 0x1 ;  /* 0x000000371f0e7211 */ /* 0x000fc400078c08ff */
[----:B------:R-:W-:Y:S01]  /*3f30*/  ISETP.LT.AND P3, PT, R15, c[0x0][0x17c], !P0 ;  /* 0x00005f000f007a0c */ /* 0x000fe20004761270 */
[----:B------:R-:W-:Y:S01]  /*3f40*/  IMAD R0, R59, 0x8, R2 ;  /* 0x000000083b007824 */ /* 0x000fe200078e0202 */
[----:B------:R-:W-:Y:S02]  /*3f50*/  LEA.HI.X.SX32 R15, R31, R57, 0x1, P6 ;  /* 0x000000391f0f7211 */ /* 0x000fe400030f0eff */
[C---:B0-----:R-:W-:Y:S02]  /*3f60*/  LEA R18, P6, R2.reuse, R55, 0x1 ;  /* 0x0000003702127211 */ /* 0x041fe400078c08ff */
[----:B------:R-:W-:Y:S02]  /*3f70*/  PRMT R37, R37, 0x7632, R37 ;  /* 0x0000763225257816 */ /* 0x000fe40000000025 */
[----:B------:R-:W-:Y:S02]  /*3f80*/  PRMT R33, R33, 0x7632, R33 ;  /* 0x0000763221217816 */ /* 0x000fe40000000021 */
[----:B------:R-:W-:Y:S01]  /*3f90*/  LEA.HI.X.SX32 R19, R2, R57, 0x1, P6 ;  /* 0x0000003902137211 */ /* 0x000fe200030f0eff */
[----:B------:R-:W-:Y:S01]  /*3fa0*/  IMAD R2, R59, 0x8, R0 ;  /* 0x000000083b027824 */ /* 0x000fe200078e0200 */
[----:B-1----:R-:W-:Y:S01]  /*3fb0*/  LEA R16, P6, R0, R55, 0x1 ;  /* 0x0000003700107211 */ /* 0x002fe200078c08ff */
[----:B------:R-:W-:Y:S01]  /*3fc0*/  @P2 STG.E.U16 [R20.64], R37 ;  /* 0x0000002514002986 */ /* 0x000fe2000c101506 */
[----:B------:R-:W-:-:S02]  /*3fd0*/  ISETP.LT.AND P2, PT, R13, c[0x0][0x17c], !P0 ;  /* 0x00005f000d007a0c */ /* 0x000fc40004741270 */
[----:B------:R-:W-:Y:S01]  /*3fe0*/  LEA.HI.X.SX32 R17, R0, R57, 0x1, P6 ;  /* 0x0000003900117211 */ /* 0x000fe200030f0eff */
[----:B------:R0:W-:Y:S01]  /*3ff0*/  @P4 STG.E.U16 [R14.64], R33 ;  /* 0x000000210e004986 */ /* 0x0001e2000c101506 */
[----:B------:R-:W-:Y:S01]  /*4000*/  ISETP.LT.AND P4, PT, R12, c[0x0][0x17c], !P0 ;  /* 0x00005f000c007a0c */ /* 0x000fe20004781270 */
[----:B------:R-:W-:Y:S01]  /*4010*/  IMAD R0, R59, 0x8, R2 ;  /* 0x000000083b007824 */ /* 0x000fe200078e0202 */
[C---:B------:R-:W-:Y:S01]  /*4020*/  LEA R12, P6, R2.reuse, R55, 0x1 ;  /* 0x00000037020c7211 */ /* 0x040fe200078c08ff */
        /* <DEDUP_REMOVED lines=12> */
[----:B-1----:R-:W-:Y:S01]  /*40f0*/  IMAD R18, R29, c[0x0][0x198], RZ ;  /* 0x000066001d127a24 */ /* 0x002fe200078e02ff */
[----:B------:R-:W-:Y:S01]  /*4100*/  PRMT R46, R46, 0x7632, R46 ;  /* 0x000076322e2e7816 */ /* 0x000fe2000000002e */
[----:B------:R0:W-:Y:S01]  /*4110*/  @P2 STG.E.U16 [R10.64], R34 ;  /* 0x000000220a002986 */ /* 0x0001e2000c101506 */
[----:B------:R-:W-:Y:S01]  /*4120*/  LEA.HI.X.SX32 R15, R2, R57, 0x1, P6 ;  /* 0x00000039020f7211 */ /* 0x000fe200030f0eff */
[----:B------:R-:W-:Y:S01]  /*4130*/  IMAD R2, R59, 0x8, R0 ;  /* 0x000000083b027824 */ /* 0x000fe200078e0200 */
[----:B------:R-:W-:Y:S02]  /*4140*/  ISETP.LT.AND P2, PT, R8, c[0x0][0x17c], !P0 ;  /* 0x00005f0008007a0c */ /* 0x000fe40004741270 */
[----:B------:R-:W-:Y:S01]  /*4150*/  LEA R8, P6, R0, R55, 0x1 ;  /* 0x0000003700087211 */ /* 0x000fe200078c08ff */
[----:B------:R1:W-:Y:S01]  /*4160*/  @P4 STG.E.U16 [R14.64], R46 ;  /* 0x0000002e0e004986 */ /* 0x0003e2000c101506 */
[----:B--2---:R-:W-:-:S02]  /*4170*/  PRMT R42, R42, 0x7632, R42 ;  /* 0x000076322a2a7816 */ /* 0x004fc4000000002a */
[----:B------:R-:W-:Y:S02]  /*4180*/  LEA.HI.X.SX32 R9, R0, R57, 0x1, P6 ;  /* 0x0000003900097211 */ /* 0x000fe400030f0eff */
[----:B---3--:R-:W-:Y:S02]  /*4190*/  LEA R12, P6, R2, R55, 0x1 ;  /* 0x00000037020c7211 */ /* 0x008fe400078c08ff */
[C---:B------:R-:W-:Y:S01]  /*41a0*/  ISETP.LT.AND P4, PT, R30.reuse, c[0x0][0x17c], !P0 ;  /* 0x00005f001e007a0c */ /* 0x040fe20004781270 */
[----:B------:R-:W-:Y:S01]  /*41b0*/  IMAD R30, R30, c[0x0][0x198], RZ ;  /* 0x000066001e1e7a24 */ /* 0x000fe200078e02ff */
[----:B------:R-:W-:Y:S01]  /*41c0*/  LEA.HI.X.SX32 R13, R2, R57, 0x1, P6 ;  /* 0x00000039020d7211 */ /* 0x000fe200030f0eff */
[C---:B------:R-:W-:Y:S01]  /*41d0*/  IMAD R2, R59.reuse, 0x10, R2 ;  /* 0x000000103b027824 */ /* 0x040fe200078e0202 */
[----:B------:R-:W-:Y:S01]  /*41e0*/  PRMT R38, R38, 0x7632, R38 ;  /* 0x0000763226267816 */ /* 0x000fe20000000026 */
[----:B------:R2:W-:Y:S01]  /*41f0*/  @P5 STG.E.U16 [R8.64], R42 ;  /* 0x0000002a08005986 */ /* 0x0005e2000c101506 */
[-C--:B0-----:R-:W-:Y:S01]  /*4200*/  LEA R10, P6, R30, R55.reuse, 0x1 ;  /* 0x000000371e0a7211 */ /* 0x081fe200078c08ff */
[----:B------:R-:W-:Y:S01]  /*4210*/  IMAD R0, R59, 0x8, R2 ;  /* 0x000000083b007824 */ /* 0x000fe200078e0202 */
[----:B------:R-:W-:Y:S01]  /*4220*/  PRMT R34, R34, 0x7632, R34 ;  /* 0x0000763222227816 */ /* 0x000fe20000000022 */
[----:B------:R-:W-:Y:S01]  /*4230*/  @P3 STG.E.U16 [R12.64], R38 ;  /* 0x000000260c003986 */ /* 0x000fe2000c101506 */
[----:B-1----:R-:W-:-:S02]  /*4240*/  LEA R14, P3, R2, R55, 0x1 ;  /* 0x00000037020e7211 */ /* 0x002fc400078608ff */
[-C--:B------:R-:W-:Y:S02]  /*4250*/  LEA.HI.X.SX32 R11, R30, R57.reuse, 0x1, P6 ;  /* 0x000000391e0b7211 */ /* 0x080fe400030f0eff */
[----:B------:R-:W-:Y:S01]  /*4260*/  LEA.HI.X.SX32 R15, R2, R57, 0x1, P3 ;  /* 0x00000039020f7211 */ /* 0x000fe200018f0eff */
[----:B------:R-:W-:Y:S01]  /*4270*/  IMAD R2, R59, 0x8, R0 ;  /* 0x000000083b027824 */ /* 0x000fe200078e0200 */
[----:B------:R-:W-:Y:S01]  /*4280*/  ISETP.LT.AND P3, PT, R5, c[0x0][0x17c], !P0 ;  /* 0x00005f0005007a0c */ /* 0x000fe20004761270 */
[----:B------:R0:W-:Y:S01]  /*4290*/  @P4 STG.E.U16 [R10.64], R34 ;  /* 0x000000220a004986 */ /* 0x0001e2000c101506 */
[----:B--2---:R-:W-:Y:S02]  /*42a0*/  LEA R8, P6, R0, R55, 0x1 ;  /* 0x0000003700087211 */ /* 0x004fe400078c08ff */
[----:B------:R-:W-:Y:S01]  /*42b0*/  ISETP.LT.AND P4, PT, R6, c[0x0][0x17c], !P0 ;  /* 0x00005f0006007a0c */ /* 0x000fe20004781270 */
[----:B------:R1:W-:Y:S01]  /*42c0*/  @P1 STG.E.U16 [R14.64], R47 ;  /* 0x0000002f0e001986 */ /* 0x0003e2000c101506 */
[----:B------:R-:W-:Y:S01]  /*42d0*/  LEA.HI.X.SX32 R9, R0, R57, 0x1, P6 ;  /* 0x0000003900097211 */ /* 0x000fe200030f0eff */
[----:B------:R-:W-:Y:S01]  /*42e0*/  IMAD R0, R59, 0x8, R2 ;  /* 0x000000083b007824 */ /* 0x000fe200078e0202 */
[----:B------:R-:W-:-:S02]  /*42f0*/  LEA R6, P1, R2, R55, 0x1 ;  /* 0x0000003702067211 */ /* 0x000fc400078208ff */
[----:B------:R-:W-:Y:S01]  /*4300*/  ISETP.LT.AND P5, PT, R7, c[0x0][0x17c], !P0 ;  /* 0x00005f0007007a0c */ /* 0x000fe200047a1270 */
[C---:B------:R-:W-:Y:S01]  /*4310*/  IMAD R5, R59.reuse, 0x8, R0 ;  /* 0x000000083b057824 */ /* 0x040fe200078e0200 */
[----:B------:R-:W-:Y:S01]  /*4320*/  LEA.HI.X.SX32 R7, R2, R57, 0x1, P1 ;  /* 0x0000003902077211 */ /* 0x000fe200008f0eff */
[----:B------:R2:W-:Y:S01]  /*4330*/  @P2 STG.E.U16 [R8.64], R43 ;  /* 0x0000002b08002986 */ /* 0x0005e2000c101506 */
[CC--:B0-----:R-:W-:Y:S01]  /*4340*/  LEA R10, P2, R0.reuse, R55.reuse, 0x1 ;  /* 0x00000037000a7211 */ /* 0x0c1fe200078408ff */
[----:B------:R-:W-:Y:S01]  /*4350*/  IMAD R16, R59, 0x8, R5 ;  /* 0x000000083b107824 */ /* 0x000fe200078e0205 */
[----:B------:R-:W-:Y:S02]  /*4360*/  LEA R12, P1, R5, R55, 0x1 ;  /* 0x00000037050c7211 */ /* 0x000fe400078208ff */
[-C--:B------:R-:W-:Y:S01]  /*4370*/  LEA.HI.X.SX32 R11, R0, R57.reuse, 0x1, P2 ;  /* 0x00000039000b7211 */ /* 0x080fe200010f0eff */
[----:B------:R-:W-:Y:S01]  /*4380*/  IMAD R17, R59, 0x8, R16 ;  /* 0x000000083b117824 */ /* 0x000fe200078e0210 */
[----:B------:R-:W-:-:S02]  /*4390*/  LEA.HI.X.SX32 R13, R5, R57, 0x1, P1 ;  /* 0x00000039050d7211 */ /* 0x000fc400008f0eff */
[----:B------:R-:W-:Y:S01]  /*43a0*/  ISETP.LT.AND P2, PT, R4, c[0x0][0x17c], !P0 ;  /* 0x00005f0004007a0c */ /* 0x000fe20004741270 */
[----:B------:R0:W-:Y:S01]  /*43b0*/  @P5 STG.E.U16 [R6.64], R39 ;  /* 0x0000002706005986 */ /* 0x0001e2000c101506 */
[-C--:B-1----:R-:W-:Y:S02]  /*43c0*/  LEA R14, P6, R16, R55.reuse, 0x1 ;  /* 0x00000037100e7211 */ /* 0x082fe400078c08ff */
[----:B--2---:R-:W-:Y:S01]  /*43d0*/  LEA R8, P1, R17, R55, 0x1 ;  /* 0x0000003711087211 */ /* 0x004fe200078208ff */
[----:B------:R0:W-:Y:S01]  /*43e0*/  @P4 STG.E.U16 [R10.64], R35 ;  /* 0x000000230a004986 */ /* 0x0001e2000c101506 */
[----:B------:R-:W-:Y:S02]  /*43f0*/  PRMT R47, R47, 0x7632, R47 ;  /* 0x000076322f2f7816 */ /* 0x000fe4000000002f */
[----:B------:R-:W-:Y:S02]  /*4400*/  LEA.HI.X.SX32 R9, R17, R57, 0x1, P1 ;  /* 0x0000003911097211 */ /* 0x000fe400008f0eff */
[----:B------:R-:W-:Y:S01]  /*4410*/  ISETP.LT.AND P1, PT, R3, c[0x0][0x17c], !P0 ;  /* 0x00005f0003007a0c */ /* 0x000fe20004721270 */
[----:B------:R0:W-:Y:S01]  /*4420*/  @P3 STG.E.U16 [R12.64], R47 ;  /* 0x0000002f0c003986 */ /* 0x0001e2000c101506 */
[----:B------:R-:W-:-:S02]  /*4430*/  ISETP.LT.AND P0, PT, R29, c[0x0][0x17c], !P0 ;  /* 0x00005f001d007a0c */ /* 0x000fc40004701270 */
[----:B------:R-:W-:Y:S02]  /*4440*/  LEA.HI.X.SX32 R15, R16, R57, 0x1, P6 ;  /* 0x00000039100f7211 */ /* 0x000fe400030f0eff */
[----:B------:R-:W-:Y:S02]  /*4450*/  PRMT R43, R43, 0x7632, R43 ;  /* 0x000076322b2b7816 */ /* 0x000fe4000000002b */
[----:B------:R-:W-:Y:S02]  /*4460*/  PRMT R4, R39, 0x7632, R4 ;  /* 0x0000763227047816 */ /* 0x000fe40000000004 */
[C---:B------:R-:W-:Y:S01]  /*4470*/  LEA R2, P6, R18.reuse, R55, 0x1 ;  /* 0x0000003712027211 */ /* 0x040fe200078c08ff */
[----:B------:R0:W-:Y:S03]  /*4480*/  @P2 STG.E.U16 [R14.64], R43 ;  /* 0x0000002b0e002986 */ /* 0x0001e6000c101506 */
[----:B------:R-:W-:Y:S01]  /*4490*/  LEA.HI.X.SX32 R3, R18, R57, 0x1, P6 ;  /* 0x0000003912037211 */ /* 0x000fe200030f0eff */
[----:B------:R0:W-:Y:S01]  /*44a0*/  @P1 STG.E.U16 [R8.64], R4 ;  /* 0x0000000408001986 */ /* 0x0001e2000c101506 */
[----:B------:R-:W-:Y:S07]  /*44b0*/  @!P0 EXIT ;  /* 0x000000000000894d */ /* 0x000fee0003800000 */
[----:B0-----:R-:W-:-:S05]  /*44c0*/  PRMT R35, R35, 0x7632, R35 ;  /* 0x0000763223237816 */ /* 0x001fca0000000023 */
[----:B------:R-:W-:Y:S01]  /*44d0*/  STG.E.U16 [R2.64], R35 ;  /* 0x0000002302007986 */ /* 0x000fe2000c101506 */
[----:B------:R-:W-:Y:S05]  /*44e0*/  EXIT ;  /* 0x000000000000794d */ /* 0x000fea0003800000 */
.L_x_3:
[----:B------:R-:W-:-:S00]  /*44f0*/  BRA `(.L_x_3) ;  /* 0xfffffff000007947 */ /* 0x000fc0000383ffff */
[----:B------:R-:W-:-:S00]  /*4500*/  NOP ;  /* 0x0000000000007918 */ /* 0x000fc00000000000 */
[----:B------:R-:W-:-:S00]  /*4510*/  NOP ;  /* 0x0000000000007918 */ /* 0x000fc00000000000 */
[----:B------:R-:W-:-:S00]  /*4520*/  NOP ;  /* 0x0000000000007918 */ /* 0x000fc00000000000 */
[----:B------:R-:W-:-:S00]  /*4530*/  NOP ;  /* 0x0000000000007918 */ /* 0x000fc00000000000 */
[----:B------:R-:W-:-:S00]  /*4540*/  NOP ;  /* 0x0000000000007918 */ /* 0x000fc00000000000 */
[----:B------:R-:W-:-:S00]  /*4550*/  NOP ;  /* 0x0000000000007918 */ /* 0x000fc00000000000 */
[----:B------:R-:W-:-:S00]  /*4560*/  NOP ;  /* 0x0000000000007918 */ /* 0x000fc00000000000 */
[----:B------:R-:W-:-:S00]  /*4570*/  NOP ;  /* 0x0000000000007918 */ /* 0x000fc00000000000 */
.L_x_4:


//--------------------- .nv.shared.matmul_kernel  --------------------------
	.section	.nv.shared.matmul_kernel,"aw",@nobits
	.sectionflags	@""
	.align	16
